//
// Generated by NVIDIA NVVM Compiler
//
// Compiler Build ID: CL-36424714
// Cuda compilation tools, release 13.0, V13.0.88
// Based on NVVM 20.0.0
//

.version 9.0
.target sm_100
.address_size 64

	// .globl	_Z25normalize_imagenet_kernelPKhPfiii
.const .align 4 .b8 IMAGENET_MEAN[12] = {236, 81, 248, 62, 213, 120, 233, 62, 59, 223, 207, 62};
.const .align 4 .b8 IMAGENET_STD[12] = {250, 126, 106, 62, 66, 96, 101, 62, 102, 102, 102, 62};

.visible .entry _Z25normalize_imagenet_kernelPKhPfiii(
	.param .u64 .ptr .align 1 _Z25normalize_imagenet_kernelPKhPfiii_param_0,
	.param .u64 .ptr .align 1 _Z25normalize_imagenet_kernelPKhPfiii_param_1,
	.param .u32 _Z25normalize_imagenet_kernelPKhPfiii_param_2,
	.param .u32 _Z25normalize_imagenet_kernelPKhPfiii_param_3,
	.param .u32 _Z25normalize_imagenet_kernelPKhPfiii_param_4
)
{
	.reg .pred 	%p<6>;
	.reg .b16 	%rs<7>;
	.reg .b32 	%r<22>;
	.reg .b32 	%f<19>;
	.reg .b64 	%rd<12>;

	ld.param.u64 	%rd1, [_Z25normalize_imagenet_kernelPKhPfiii_param_0];
	ld.param.u64 	%rd2, [_Z25normalize_imagenet_kernelPKhPfiii_param_1];
	ld.param.u32 	%r6, [_Z25normalize_imagenet_kernelPKhPfiii_param_2];
	ld.param.u32 	%r7, [_Z25normalize_imagenet_kernelPKhPfiii_param_3];
	ld.param.u32 	%r5, [_Z25normalize_imagenet_kernelPKhPfiii_param_4];
	mov.u32 	%r8, %ctaid.x;
	mov.u32 	%r9, %ntid.x;
	mov.u32 	%r10, %tid.x;
	mad.lo.s32 	%r1, %r8, %r9, %r10;
	mov.u32 	%r11, %ctaid.y;
	mov.u32 	%r12, %ntid.y;
	mov.u32 	%r13, %tid.y;
	mad.lo.s32 	%r14, %r11, %r12, %r13;
	mov.u32 	%r3, %ctaid.z;
	setp.ge.s32 	%p1, %r1, %r5;
	setp.ge.s32 	%p2, %r14, %r7;
	or.pred  	%p3, %p1, %p2;
	setp.ge.s32 	%p4, %r3, %r6;
	or.pred  	%p5, %p4, %p3;
	@%p5 bra 	$L__BB0_2;
	cvta.to.global.u64 	%rd3, %rd1;
	cvta.to.global.u64 	%rd4, %rd2;
	mul.lo.s32 	%r15, %r7, %r3;
	mul.lo.s32 	%r16, %r15, %r5;
	mad.lo.s32 	%r17, %r5, %r14, %r1;
	add.s32 	%r18, %r17, %r16;
	mul.lo.s32 	%r19, %r18, 3;
	mul.lo.s32 	%r20, %r5, %r7;
	mad.lo.s32 	%r21, %r16, 3, %r17;
	cvt.s64.s32 	%rd5, %r19;
	add.s64 	%rd6, %rd3, %rd5;
	ld.global.nc.u8 	%rs1, [%rd6];
	cvt.u16.u8 	%rs2, %rs1;
	cvt.rn.f32.u16 	%f1, %rs2;
	div.rn.f32 	%f2, %f1, 0f437F0000;
	ld.global.nc.u8 	%rs3, [%rd6+1];
	cvt.u16.u8 	%rs4, %rs3;
	cvt.rn.f32.u16 	%f3, %rs4;
	div.rn.f32 	%f4, %f3, 0f437F0000;
	ld.global.nc.u8 	%rs5, [%rd6+2];
	cvt.u16.u8 	%rs6, %rs5;
	cvt.rn.f32.u16 	%f5, %rs6;
	div.rn.f32 	%f6, %f5, 0f437F0000;
	ld.const.f32 	%f7, [IMAGENET_MEAN];
	sub.f32 	%f8, %f2, %f7;
	ld.const.f32 	%f9, [IMAGENET_STD];
	div.rn.f32 	%f10, %f8, %f9;
	mul.wide.s32 	%rd7, %r21, 4;
	add.s64 	%rd8, %rd4, %rd7;
	st.global.f32 	[%rd8], %f10;
	ld.const.f32 	%f11, [IMAGENET_MEAN+4];
	sub.f32 	%f12, %f4, %f11;
	ld.const.f32 	%f13, [IMAGENET_STD+4];
	div.rn.f32 	%f14, %f12, %f13;
	mul.wide.s32 	%rd9, %r20, 4;
	add.s64 	%rd10, %rd8, %rd9;
	st.global.f32 	[%rd10], %f14;
	ld.const.f32 	%f15, [IMAGENET_MEAN+8];
	sub.f32 	%f16, %f6, %f15;
	ld.const.f32 	%f17, [IMAGENET_STD+8];
	div.rn.f32 	%f18, %f16, %f17;
	add.s64 	%rd11, %rd10, %rd9;
	st.global.f32 	[%rd11], %f18;
$L__BB0_2:
	ret;

}
	// .globl	_Z22normalize_float_kernelPKfPfiiiiS0_S0_
.visible .entry _Z22normalize_float_kernelPKfPfiiiiS0_S0_(
	.param .u64 .ptr .align 1 _Z22normalize_float_kernelPKfPfiiiiS0_S0__param_0,
	.param .u64 .ptr .align 1 _Z22normalize_float_kernelPKfPfiiiiS0_S0__param_1,
	.param .u32 _Z22normalize_float_kernelPKfPfiiiiS0_S0__param_2,
	.param .u32 _Z22normalize_float_kernelPKfPfiiiiS0_S0__param_3,
	.param .u32 _Z22normalize_float_kernelPKfPfiiiiS0_S0__param_4,
	.param .u32 _Z22normalize_float_kernelPKfPfiiiiS0_S0__param_5,
	.param .u64 .ptr .align 1 _Z22normalize_float_kernelPKfPfiiiiS0_S0__param_6,
	.param .u64 .ptr .align 1 _Z22normalize_float_kernelPKfPfiiiiS0_S0__param_7
)
{
	.reg .pred 	%p<2>;
	.reg .b32 	%r<15>;
	.reg .b32 	%f<6>;
	.reg .b64 	%rd<15>;

	ld.param.u64 	%rd1, [_Z22normalize_float_kernelPKfPfiiiiS0_S0__param_0];
	ld.param.u64 	%rd2, [_Z22normalize_float_kernelPKfPfiiiiS0_S0__param_1];
	ld.param.u32 	%r5, [_Z22normalize_float_kernelPKfPfiiiiS0_S0__param_2];
	ld.param.u32 	%r2, [_Z22normalize_float_kernelPKfPfiiiiS0_S0__param_3];
	ld.param.u32 	%r3, [_Z22normalize_float_kernelPKfPfiiiiS0_S0__param_4];
	ld.param.u32 	%r4, [_Z22normalize_float_kernelPKfPfiiiiS0_S0__param_5];
	ld.param.u64 	%rd3, [_Z22normalize_float_kernelPKfPfiiiiS0_S0__param_6];
	ld.param.u64 	%rd4, [_Z22normalize_float_kernelPKfPfiiiiS0_S0__param_7];
	mov.u32 	%r6, %ctaid.x;
	mov.u32 	%r7, %ntid.x;
	mov.u32 	%r8, %tid.x;
	mad.lo.s32 	%r1, %r6, %r7, %r8;
	mul.lo.s32 	%r9, %r2, %r5;
	mul.lo.s32 	%r10, %r9, %r3;
	mul.lo.s32 	%r11, %r10, %r4;
	setp.ge.s32 	%p1, %r1, %r11;
	@%p1 bra 	$L__BB1_2;
	cvta.to.global.u64 	%rd5, %rd1;
	cvta.to.global.u64 	%rd6, %rd3;
	cvta.to.global.u64 	%rd7, %rd4;
	cvta.to.global.u64 	%rd8, %rd2;
	mul.lo.s32 	%r12, %r3, %r2;
	div.s32 	%r13, %r1, %r12;
	rem.s32 	%r14, %r13, %r4;
	mul.wide.s32 	%rd9, %r1, 4;
	add.s64 	%rd10, %rd5, %rd9;
	ld.global.nc.f32 	%f1, [%rd10];
	mul.wide.s32 	%rd11, %r14, 4;
	add.s64 	%rd12, %rd6, %rd11;
	ld.global.nc.f32 	%f2, [%rd12];
	sub.f32 	%f3, %f1, %f2;
	add.s64 	%rd13, %rd7, %rd11;
	ld.global.nc.f32 	%f4, [%rd13];
	div.rn.f32 	%f5, %f3, %f4;
	add.s64 	%rd14, %rd8, %rd9;
	st.global.f32 	[%rd14], %f5;
$L__BB1_2:
	ret;

}
	// .globl	_Z18denormalize_kernelPKfPhiiiiS0_S0_
.visible .entry _Z18denormalize_kernelPKfPhiiiiS0_S0_(
	.param .u64 .ptr .align 1 _Z18denormalize_kernelPKfPhiiiiS0_S0__param_0,
	.param .u64 .ptr .align 1 _Z18denormalize_kernelPKfPhiiiiS0_S0__param_1,
	.param .u32 _Z18denormalize_kernelPKfPhiiiiS0_S0__param_2,
	.param .u32 _Z18denormalize_kernelPKfPhiiiiS0_S0__param_3,
	.param .u32 _Z18denormalize_kernelPKfPhiiiiS0_S0__param_4,
	.param .u32 _Z18denormalize_kernelPKfPhiiiiS0_S0__param_5,
	.param .u64 .ptr .align 1 _Z18denormalize_kernelPKfPhiiiiS0_S0__param_6,
	.param .u64 .ptr .align 1 _Z18denormalize_kernelPKfPhiiiiS0_S0__param_7
)
{
	.reg .pred 	%p<15>;
	.reg .b32 	%r<73>;
	.reg .b32 	%f<106>;
	.reg .b64 	%rd<56>;

	ld.param.u64 	%rd11, [_Z18denormalize_kernelPKfPhiiiiS0_S0__param_0];
	ld.param.u64 	%rd12, [_Z18denormalize_kernelPKfPhiiiiS0_S0__param_1];
	ld.param.u32 	%r29, [_Z18denormalize_kernelPKfPhiiiiS0_S0__param_2];
	ld.param.u32 	%r30, [_Z18denormalize_kernelPKfPhiiiiS0_S0__param_3];
	ld.param.u32 	%r27, [_Z18denormalize_kernelPKfPhiiiiS0_S0__param_4];
	ld.param.u32 	%r28, [_Z18denormalize_kernelPKfPhiiiiS0_S0__param_5];
	ld.param.u64 	%rd13, [_Z18denormalize_kernelPKfPhiiiiS0_S0__param_6];
	ld.param.u64 	%rd14, [_Z18denormalize_kernelPKfPhiiiiS0_S0__param_7];
	cvta.to.global.u64 	%rd1, %rd12;
	cvta.to.global.u64 	%rd2, %rd13;
	cvta.to.global.u64 	%rd3, %rd14;
	cvta.to.global.u64 	%rd4, %rd11;
	mov.u32 	%r31, %ctaid.x;
	mov.u32 	%r32, %ntid.x;
	mov.u32 	%r33, %tid.x;
	mad.lo.s32 	%r1, %r31, %r32, %r33;
	mov.u32 	%r34, %ctaid.y;
	mov.u32 	%r35, %ntid.y;
	mul.lo.s32 	%r2, %r34, %r35;
	mov.u32 	%r3, %tid.y;
	add.s32 	%r36, %r2, %r3;
	mov.u32 	%r5, %ctaid.z;
	setp.ge.s32 	%p1, %r1, %r27;
	setp.ge.s32 	%p2, %r36, %r30;
	or.pred  	%p3, %p1, %p2;
	setp.ge.s32 	%p4, %r5, %r29;
	or.pred  	%p5, %p4, %p3;
	@%p5 bra 	$L__BB2_13;
	mul.lo.s32 	%r6, %r27, %r30;
	mul.lo.s32 	%r7, %r28, %r5;
	mad.lo.s32 	%r8, %r27, %r36, %r1;
	setp.lt.s32 	%p6, %r28, 1;
	@%p6 bra 	$L__BB2_13;
	mad.lo.s32 	%r38, %r6, %r5, %r8;
	mul.lo.s32 	%r9, %r38, %r28;
	and.b32  	%r10, %r28, 7;
	setp.lt.u32 	%p7, %r28, 8;
	mov.b32 	%r71, 0;
	@%p7 bra 	$L__BB2_5;
	and.b32  	%r71, %r28, 2147483640;
	neg.s32 	%r69, %r71;
	mad.lo.s32 	%r39, %r7, %r30, %r3;
	add.s32 	%r40, %r39, %r2;
	mad.lo.s32 	%r68, %r27, %r40, %r1;
	add.s64 	%rd55, %rd3, 16;
	add.s64 	%rd54, %rd2, 16;
	mul.wide.s32 	%rd19, %r6, 4;
	mov.u32 	%r67, %r9;
$L__BB2_4:
	.pragma "nounroll";
	cvt.s64.s32 	%rd15, %r67;
	add.s64 	%rd16, %rd1, %rd15;
	mul.wide.s32 	%rd17, %r68, 4;
	add.s64 	%rd18, %rd4, %rd17;
	ld.global.nc.f32 	%f1, [%rd18];
	ld.global.nc.f32 	%f2, [%rd55+-16];
	ld.global.nc.f32 	%f3, [%rd54+-16];
	fma.rn.f32 	%f4, %f1, %f2, %f3;
	mul.f32 	%f5, %f4, 0f437F0000;
	max.f32 	%f6, %f5, 0f00000000;
	min.f32 	%f7, %f6, 0f437F0000;
	cvt.rzi.u32.f32 	%r41, %f7;
	st.global.u8 	[%rd16], %r41;
	add.s64 	%rd20, %rd18, %rd19;
	ld.global.nc.f32 	%f8, [%rd20];
	ld.global.nc.f32 	%f9, [%rd55+-12];
	ld.global.nc.f32 	%f10, [%rd54+-12];
	fma.rn.f32 	%f11, %f8, %f9, %f10;
	mul.f32 	%f12, %f11, 0f437F0000;
	max.f32 	%f13, %f12, 0f00000000;
	min.f32 	%f14, %f13, 0f437F0000;
	cvt.rzi.u32.f32 	%r42, %f14;
	st.global.u8 	[%rd16+1], %r42;
	add.s64 	%rd21, %rd20, %rd19;
	ld.global.nc.f32 	%f15, [%rd21];
	ld.global.nc.f32 	%f16, [%rd55+-8];
	ld.global.nc.f32 	%f17, [%rd54+-8];
	fma.rn.f32 	%f18, %f15, %f16, %f17;
	mul.f32 	%f19, %f18, 0f437F0000;
	max.f32 	%f20, %f19, 0f00000000;
	min.f32 	%f21, %f20, 0f437F0000;
	cvt.rzi.u32.f32 	%r43, %f21;
	st.global.u8 	[%rd16+2], %r43;
	add.s64 	%rd22, %rd21, %rd19;
	ld.global.nc.f32 	%f22, [%rd22];
	ld.global.nc.f32 	%f23, [%rd55+-4];
	ld.global.nc.f32 	%f24, [%rd54+-4];
	fma.rn.f32 	%f25, %f22, %f23, %f24;
	mul.f32 	%f26, %f25, 0f437F0000;
	max.f32 	%f27, %f26, 0f00000000;
	min.f32 	%f28, %f27, 0f437F0000;
	cvt.rzi.u32.f32 	%r44, %f28;
	st.global.u8 	[%rd16+3], %r44;
	add.s64 	%rd23, %rd22, %rd19;
	ld.global.nc.f32 	%f29, [%rd23];
	ld.global.nc.f32 	%f30, [%rd55];
	ld.global.nc.f32 	%f31, [%rd54];
	fma.rn.f32 	%f32, %f29, %f30, %f31;
	mul.f32 	%f33, %f32, 0f437F0000;
	max.f32 	%f34, %f33, 0f00000000;
	min.f32 	%f35, %f34, 0f437F0000;
	cvt.rzi.u32.f32 	%r45, %f35;
	st.global.u8 	[%rd16+4], %r45;
	add.s64 	%rd24, %rd23, %rd19;
	ld.global.nc.f32 	%f36, [%rd24];
	ld.global.nc.f32 	%f37, [%rd55+4];
	ld.global.nc.f32 	%f38, [%rd54+4];
	fma.rn.f32 	%f39, %f36, %f37, %f38;
	mul.f32 	%f40, %f39, 0f437F0000;
	max.f32 	%f41, %f40, 0f00000000;
	min.f32 	%f42, %f41, 0f437F0000;
	cvt.rzi.u32.f32 	%r46, %f42;
	st.global.u8 	[%rd16+5], %r46;
	add.s64 	%rd25, %rd24, %rd19;
	ld.global.nc.f32 	%f43, [%rd25];
	ld.global.nc.f32 	%f44, [%rd55+8];
	ld.global.nc.f32 	%f45, [%rd54+8];
	fma.rn.f32 	%f46, %f43, %f44, %f45;
	mul.f32 	%f47, %f46, 0f437F0000;
	max.f32 	%f48, %f47, 0f00000000;
	min.f32 	%f49, %f48, 0f437F0000;
	cvt.rzi.u32.f32 	%r47, %f49;
	st.global.u8 	[%rd16+6], %r47;
	add.s64 	%rd26, %rd25, %rd19;
	ld.global.nc.f32 	%f50, [%rd26];
	ld.global.nc.f32 	%f51, [%rd55+12];
	ld.global.nc.f32 	%f52, [%rd54+12];
	fma.rn.f32 	%f53, %f50, %f51, %f52;
	mul.f32 	%f54, %f53, 0f437F0000;
	max.f32 	%f55, %f54, 0f00000000;
	min.f32 	%f56, %f55, 0f437F0000;
	cvt.rzi.u32.f32 	%r48, %f56;
	st.global.u8 	[%rd16+7], %r48;
	add.s32 	%r69, %r69, 8;
	shl.b32 	%r49, %r6, 3;
	add.s32 	%r68, %r68, %r49;
	add.s64 	%rd55, %rd55, 32;
	add.s64 	%rd54, %rd54, 32;
	add.s32 	%r67, %r67, 8;
	setp.ne.s32 	%p8, %r69, 0;
	@%p8 bra 	$L__BB2_4;
$L__BB2_5:
	setp.eq.s32 	%p9, %r10, 0;
	@%p9 bra 	$L__BB2_13;
	and.b32  	%r21, %r28, 3;
	setp.lt.u32 	%p10, %r10, 4;
	@%p10 bra 	$L__BB2_8;
	add.s32 	%r50, %r71, %r7;
	mad.lo.s32 	%r51, %r6, %r50, %r8;
	mul.wide.s32 	%rd27, %r51, 4;
	add.s64 	%rd28, %rd4, %rd27;
	ld.global.nc.f32 	%f57, [%rd28];
	mul.wide.u32 	%rd29, %r71, 4;
	add.s64 	%rd30, %rd3, %rd29;
	ld.global.nc.f32 	%f58, [%rd30];
	add.s64 	%rd31, %rd2, %rd29;
	ld.global.nc.f32 	%f59, [%rd31];
	fma.rn.f32 	%f60, %f57, %f58, %f59;
	mul.f32 	%f61, %f60, 0f437F0000;
	max.f32 	%f62, %f61, 0f00000000;
	min.f32 	%f63, %f62, 0f437F0000;
	cvt.rzi.u32.f32 	%r52, %f63;
	add.s32 	%r53, %r9, %r71;
	cvt.s64.s32 	%rd32, %r53;
	add.s64 	%rd33, %rd1, %rd32;
	st.global.u8 	[%rd33], %r52;
	mul.wide.s32 	%rd34, %r6, 4;
	add.s64 	%rd35, %rd28, %rd34;
	ld.global.nc.f32 	%f64, [%rd35];
	ld.global.nc.f32 	%f65, [%rd30+4];
	ld.global.nc.f32 	%f66, [%rd31+4];
	fma.rn.f32 	%f67, %f64, %f65, %f66;
	mul.f32 	%f68, %f67, 0f437F0000;
	max.f32 	%f69, %f68, 0f00000000;
	min.f32 	%f70, %f69, 0f437F0000;
	cvt.rzi.u32.f32 	%r54, %f70;
	st.global.u8 	[%rd33+1], %r54;
	add.s64 	%rd36, %rd35, %rd34;
	ld.global.nc.f32 	%f71, [%rd36];
	ld.global.nc.f32 	%f72, [%rd30+8];
	ld.global.nc.f32 	%f73, [%rd31+8];
	fma.rn.f32 	%f74, %f71, %f72, %f73;
	mul.f32 	%f75, %f74, 0f437F0000;
	max.f32 	%f76, %f75, 0f00000000;
	min.f32 	%f77, %f76, 0f437F0000;
	cvt.rzi.u32.f32 	%r55, %f77;
	st.global.u8 	[%rd33+2], %r55;
	add.s64 	%rd37, %rd36, %rd34;
	ld.global.nc.f32 	%f78, [%rd37];
	ld.global.nc.f32 	%f79, [%rd30+12];
	ld.global.nc.f32 	%f80, [%rd31+12];
	fma.rn.f32 	%f81, %f78, %f79, %f80;
	mul.f32 	%f82, %f81, 0f437F0000;
	max.f32 	%f83, %f82, 0f00000000;
	min.f32 	%f84, %f83, 0f437F0000;
	cvt.rzi.u32.f32 	%r56, %f84;
	st.global.u8 	[%rd33+3], %r56;
	add.s32 	%r71, %r71, 4;
$L__BB2_8:
	setp.eq.s32 	%p11, %r21, 0;
	@%p11 bra 	$L__BB2_13;
	setp.eq.s32 	%p12, %r21, 1;
	@%p12 bra 	$L__BB2_11;
	add.s32 	%r57, %r71, %r7;
	mad.lo.s32 	%r58, %r6, %r57, %r8;
	mul.wide.s32 	%rd38, %r58, 4;
	add.s64 	%rd39, %rd4, %rd38;
	ld.global.nc.f32 	%f85, [%rd39];
	mul.wide.u32 	%rd40, %r71, 4;
	add.s64 	%rd41, %rd3, %rd40;
	ld.global.nc.f32 	%f86, [%rd41];
	add.s64 	%rd42, %rd2, %rd40;
	ld.global.nc.f32 	%f87, [%rd42];
	fma.rn.f32 	%f88, %f85, %f86, %f87;
	mul.f32 	%f89, %f88, 0f437F0000;
	max.f32 	%f90, %f89, 0f00000000;
	min.f32 	%f91, %f90, 0f437F0000;
	cvt.rzi.u32.f32 	%r59, %f91;
	add.s32 	%r60, %r9, %r71;
	cvt.s64.s32 	%rd43, %r60;
	add.s64 	%rd44, %rd1, %rd43;
	st.global.u8 	[%rd44], %r59;
	mul.wide.s32 	%rd45, %r6, 4;
	add.s64 	%rd46, %rd39, %rd45;
	ld.global.nc.f32 	%f92, [%rd46];
	ld.global.nc.f32 	%f93, [%rd41+4];
	ld.global.nc.f32 	%f94, [%rd42+4];
	fma.rn.f32 	%f95, %f92, %f93, %f94;
	mul.f32 	%f96, %f95, 0f437F0000;
	max.f32 	%f97, %f96, 0f00000000;
	min.f32 	%f98, %f97, 0f437F0000;
	cvt.rzi.u32.f32 	%r61, %f98;
	st.global.u8 	[%rd44+1], %r61;
	add.s32 	%r71, %r71, 2;
$L__BB2_11:
	and.b32  	%r62, %r28, 1;
	setp.eq.b32 	%p13, %r62, 1;
	not.pred 	%p14, %p13;
	@%p14 bra 	$L__BB2_13;
	add.s32 	%r63, %r71, %r7;
	mad.lo.s32 	%r64, %r6, %r63, %r8;
	mul.wide.s32 	%rd47, %r64, 4;
	add.s64 	%rd48, %rd4, %rd47;
	ld.global.nc.f32 	%f99, [%rd48];
	mul.wide.u32 	%rd49, %r71, 4;
	add.s64 	%rd50, %rd3, %rd49;
	ld.global.nc.f32 	%f100, [%rd50];
	add.s64 	%rd51, %rd2, %rd49;
	ld.global.nc.f32 	%f101, [%rd51];
	fma.rn.f32 	%f102, %f99, %f100, %f101;
	mul.f32 	%f103, %f102, 0f437F0000;
	max.f32 	%f104, %f103, 0f00000000;
	min.f32 	%f105, %f104, 0f437F0000;
	cvt.rzi.u32.f32 	%r65, %f105;
	add.s32 	%r66, %r9, %r71;
	cvt.s64.s32 	%rd52, %r66;
	add.s64 	%rd53, %rd1, %rd52;
	st.global.u8 	[%rd53], %r65;
$L__BB2_13:
	ret;

}
	// .globl	_Z26batchnorm_inference_kernelPfPKfS1_S1_S1_iiif
.visible .entry _Z26batchnorm_inference_kernelPfPKfS1_S1_S1_iiif(
	.param .u64 .ptr .align 1 _Z26batchnorm_inference_kernelPfPKfS1_S1_S1_iiif_param_0,
	.param .u64 .ptr .align 1 _Z26batchnorm_inference_kernelPfPKfS1_S1_S1_iiif_param_1,
	.param .u64 .ptr .align 1 _Z26batchnorm_inference_kernelPfPKfS1_S1_S1_iiif_param_2,
	.param .u64 .ptr .align 1 _Z26batchnorm_inference_kernelPfPKfS1_S1_S1_iiif_param_3,
	.param .u64 .ptr .align 1 _Z26batchnorm_inference_kernelPfPKfS1_S1_S1_iiif_param_4,
	.param .u32 _Z26batchnorm_inference_kernelPfPKfS1_S1_S1_iiif_param_5,
	.param .u32 _Z26batchnorm_inference_kernelPfPKfS1_S1_S1_iiif_param_6,
	.param .u32 _Z26batchnorm_inference_kernelPfPKfS1_S1_S1_iiif_param_7,
	.param .f32 _Z26batchnorm_inference_kernelPfPKfS1_S1_S1_iiif_param_8
)
{
	.reg .pred 	%p<2>;
	.reg .b32 	%r<12>;
	.reg .b32 	%f<12>;
	.reg .b64 	%rd<18>;

	ld.param.u64 	%rd1, [_Z26batchnorm_inference_kernelPfPKfS1_S1_S1_iiif_param_0];
	ld.param.u64 	%rd2, [_Z26batchnorm_inference_kernelPfPKfS1_S1_S1_iiif_param_1];
	ld.param.u64 	%rd3, [_Z26batchnorm_inference_kernelPfPKfS1_S1_S1_iiif_param_2];
	ld.param.u64 	%rd4, [_Z26batchnorm_inference_kernelPfPKfS1_S1_S1_iiif_param_3];
	ld.param.u64 	%rd5, [_Z26batchnorm_inference_kernelPfPKfS1_S1_S1_iiif_param_4];
	ld.param.u32 	%r4, [_Z26batchnorm_inference_kernelPfPKfS1_S1_S1_iiif_param_5];
	ld.param.u32 	%r2, [_Z26batchnorm_inference_kernelPfPKfS1_S1_S1_iiif_param_6];
	ld.param.u32 	%r3, [_Z26batchnorm_inference_kernelPfPKfS1_S1_S1_iiif_param_7];
	ld.param.f32 	%f1, [_Z26batchnorm_inference_kernelPfPKfS1_S1_S1_iiif_param_8];
	mov.u32 	%r5, %ctaid.x;
	mov.u32 	%r6, %ntid.x;
	mov.u32 	%r7, %tid.x;
	mad.lo.s32 	%r1, %r5, %r6, %r7;
	mul.lo.s32 	%r8, %r2, %r4;
	mul.lo.s32 	%r9, %r8, %r3;
	setp.ge.s32 	%p1, %r1, %r9;
	@%p1 bra 	$L__BB3_2;
	cvta.to.global.u64 	%rd6, %rd4;
	cvta.to.global.u64 	%rd7, %rd5;
	cvta.to.global.u64 	%rd8, %rd2;
	cvta.to.global.u64 	%rd9, %rd1;
	cvta.to.global.u64 	%rd10, %rd3;
	div.s32 	%r10, %r1, %r3;
	rem.s32 	%r11, %r10, %r2;
	mul.wide.s32 	%rd11, %r11, 4;
	add.s64 	%rd12, %rd6, %rd11;
	ld.global.nc.f32 	%f2, [%rd12];
	add.s64 	%rd13, %rd7, %rd11;
	ld.global.nc.f32 	%f3, [%rd13];
	add.f32 	%f4, %f1, %f3;
	rsqrt.approx.f32 	%f5, %f4;
	add.s64 	%rd14, %rd8, %rd11;
	ld.global.nc.f32 	%f6, [%rd14];
	mul.wide.s32 	%rd15, %r1, 4;
	add.s64 	%rd16, %rd9, %rd15;
	ld.global.f32 	%f7, [%rd16];
	sub.f32 	%f8, %f7, %f2;
	mul.f32 	%f9, %f6, %f8;
	add.s64 	%rd17, %rd10, %rd11;
	ld.global.nc.f32 	%f10, [%rd17];
	fma.rn.f32 	%f11, %f5, %f9, %f10;
	st.global.f32 	[%rd16], %f11;
$L__BB3_2:
	ret;

}
	// .globl	_Z28normalize_hwc_to_nchw_kernelIhEvPKT_PfiiiiPKfS5_f
.visible .entry _Z28normalize_hwc_to_nchw_kernelIhEvPKT_PfiiiiPKfS5_f(
	.param .u64 .ptr .align 1 _Z28normalize_hwc_to_nchw_kernelIhEvPKT_PfiiiiPKfS5_f_param_0,
	.param .u64 .ptr .align 1 _Z28normalize_hwc_to_nchw_kernelIhEvPKT_PfiiiiPKfS5_f_param_1,
	.param .u32 _Z28normalize_hwc_to_nchw_kernelIhEvPKT_PfiiiiPKfS5_f_param_2,
	.param .u32 _Z28normalize_hwc_to_nchw_kernelIhEvPKT_PfiiiiPKfS5_f_param_3,
	.param .u32 _Z28normalize_hwc_to_nchw_kernelIhEvPKT_PfiiiiPKfS5_f_param_4,
	.param .u32 _Z28normalize_hwc_to_nchw_kernelIhEvPKT_PfiiiiPKfS5_f_param_5,
	.param .u64 .ptr .align 1 _Z28normalize_hwc_to_nchw_kernelIhEvPKT_PfiiiiPKfS5_f_param_6,
	.param .u64 .ptr .align 1 _Z28normalize_hwc_to_nchw_kernelIhEvPKT_PfiiiiPKfS5_f_param_7,
	.param .f32 _Z28normalize_hwc_to_nchw_kernelIhEvPKT_PfiiiiPKfS5_f_param_8
)
{
	.reg .pred 	%p<13>;
	.reg .b16 	%rs<15>;
	.reg .b32 	%r<52>;
	.reg .b32 	%f<44>;
	.reg .b64 	%rd<41>;

	ld.param.u64 	%rd11, [_Z28normalize_hwc_to_nchw_kernelIhEvPKT_PfiiiiPKfS5_f_param_0];
	ld.param.u64 	%rd12, [_Z28normalize_hwc_to_nchw_kernelIhEvPKT_PfiiiiPKfS5_f_param_1];
	ld.param.u32 	%r27, [_Z28normalize_hwc_to_nchw_kernelIhEvPKT_PfiiiiPKfS5_f_param_2];
	ld.param.u32 	%r28, [_Z28normalize_hwc_to_nchw_kernelIhEvPKT_PfiiiiPKfS5_f_param_3];
	ld.param.u32 	%r25, [_Z28normalize_hwc_to_nchw_kernelIhEvPKT_PfiiiiPKfS5_f_param_4];
	ld.param.u32 	%r26, [_Z28normalize_hwc_to_nchw_kernelIhEvPKT_PfiiiiPKfS5_f_param_5];
	ld.param.u64 	%rd13, [_Z28normalize_hwc_to_nchw_kernelIhEvPKT_PfiiiiPKfS5_f_param_6];
	ld.param.u64 	%rd14, [_Z28normalize_hwc_to_nchw_kernelIhEvPKT_PfiiiiPKfS5_f_param_7];
	ld.param.f32 	%f1, [_Z28normalize_hwc_to_nchw_kernelIhEvPKT_PfiiiiPKfS5_f_param_8];
	cvta.to.global.u64 	%rd1, %rd12;
	cvta.to.global.u64 	%rd2, %rd14;
	cvta.to.global.u64 	%rd3, %rd13;
	cvta.to.global.u64 	%rd4, %rd11;
	mov.u32 	%r29, %ctaid.x;
	mov.u32 	%r30, %ntid.x;
	mov.u32 	%r31, %tid.x;
	mad.lo.s32 	%r1, %r29, %r30, %r31;
	mov.u32 	%r32, %ctaid.y;
	mov.u32 	%r33, %ntid.y;
	mul.lo.s32 	%r2, %r32, %r33;
	mov.u32 	%r3, %tid.y;
	add.s32 	%r34, %r2, %r3;
	mov.u32 	%r5, %ctaid.z;
	setp.ge.s32 	%p1, %r1, %r25;
	setp.ge.s32 	%p2, %r34, %r28;
	or.pred  	%p3, %p1, %p2;
	setp.ge.s32 	%p4, %r5, %r27;
	or.pred  	%p5, %p4, %p3;
	@%p5 bra 	$L__BB4_10;
	mul.lo.s32 	%r6, %r28, %r5;
	mul.lo.s32 	%r7, %r25, %r28;
	mul.lo.s32 	%r8, %r26, %r5;
	setp.lt.s32 	%p6, %r26, 1;
	@%p6 bra 	$L__BB4_10;
	mad.lo.s32 	%r9, %r25, %r34, %r1;
	mad.lo.s32 	%r36, %r6, %r25, %r9;
	mul.lo.s32 	%r10, %r36, %r26;
	and.b32  	%r11, %r26, 3;
	setp.lt.u32 	%p7, %r26, 4;
	mov.b32 	%r51, 0;
	@%p7 bra 	$L__BB4_5;
	and.b32  	%r51, %r26, 2147483644;
	neg.s32 	%r49, %r51;
	mad.lo.s32 	%r37, %r8, %r28, %r3;
	add.s32 	%r38, %r37, %r2;
	mad.lo.s32 	%r48, %r25, %r38, %r1;
	add.s64 	%rd40, %rd3, 8;
	add.s64 	%rd39, %rd2, 8;
	mul.wide.s32 	%rd19, %r7, 4;
	mov.u32 	%r47, %r10;
$L__BB4_4:
	.pragma "nounroll";
	cvt.s64.s32 	%rd15, %r47;
	add.s64 	%rd16, %rd4, %rd15;
	ld.global.nc.u8 	%rs1, [%rd16];
	cvt.u16.u8 	%rs2, %rs1;
	cvt.rn.f32.u16 	%f2, %rs2;
	div.rn.f32 	%f3, %f2, %f1;
	ld.global.nc.f32 	%f4, [%rd40+-8];
	sub.f32 	%f5, %f3, %f4;
	ld.global.nc.f32 	%f6, [%rd39+-8];
	div.rn.f32 	%f7, %f5, %f6;
	mul.wide.s32 	%rd17, %r48, 4;
	add.s64 	%rd18, %rd1, %rd17;
	st.global.f32 	[%rd18], %f7;
	ld.global.nc.u8 	%rs3, [%rd16+1];
	cvt.u16.u8 	%rs4, %rs3;
	cvt.rn.f32.u16 	%f8, %rs4;
	div.rn.f32 	%f9, %f8, %f1;
	ld.global.nc.f32 	%f10, [%rd40+-4];
	sub.f32 	%f11, %f9, %f10;
	ld.global.nc.f32 	%f12, [%rd39+-4];
	div.rn.f32 	%f13, %f11, %f12;
	add.s64 	%rd20, %rd18, %rd19;
	st.global.f32 	[%rd20], %f13;
	ld.global.nc.u8 	%rs5, [%rd16+2];
	cvt.u16.u8 	%rs6, %rs5;
	cvt.rn.f32.u16 	%f14, %rs6;
	div.rn.f32 	%f15, %f14, %f1;
	ld.global.nc.f32 	%f16, [%rd40];
	sub.f32 	%f17, %f15, %f16;
	ld.global.nc.f32 	%f18, [%rd39];
	div.rn.f32 	%f19, %f17, %f18;
	add.s64 	%rd21, %rd20, %rd19;
	st.global.f32 	[%rd21], %f19;
	ld.global.nc.u8 	%rs7, [%rd16+3];
	cvt.u16.u8 	%rs8, %rs7;
	cvt.rn.f32.u16 	%f20, %rs8;
	div.rn.f32 	%f21, %f20, %f1;
	ld.global.nc.f32 	%f22, [%rd40+4];
	sub.f32 	%f23, %f21, %f22;
	ld.global.nc.f32 	%f24, [%rd39+4];
	div.rn.f32 	%f25, %f23, %f24;
	add.s64 	%rd22, %rd21, %rd19;
	st.global.f32 	[%rd22], %f25;
	add.s32 	%r49, %r49, 4;
	shl.b32 	%r39, %r7, 2;
	add.s32 	%r48, %r48, %r39;
	add.s32 	%r47, %r47, 4;
	add.s64 	%rd40, %rd40, 16;
	add.s64 	%rd39, %rd39, 16;
	setp.ne.s32 	%p8, %r49, 0;
	@%p8 bra 	$L__BB4_4;
$L__BB4_5:
	setp.eq.s32 	%p9, %r11, 0;
	@%p9 bra 	$L__BB4_10;
	setp.eq.s32 	%p10, %r11, 1;
	@%p10 bra 	$L__BB4_8;
	add.s32 	%r40, %r51, %r10;
	cvt.s64.s32 	%rd23, %r40;
	add.s64 	%rd24, %rd4, %rd23;
	ld.global.nc.u8 	%rs9, [%rd24];
	cvt.u16.u8 	%rs10, %rs9;
	cvt.rn.f32.u16 	%f26, %rs10;
	div.rn.f32 	%f27, %f26, %f1;
	mul.wide.u32 	%rd25, %r51, 4;
	add.s64 	%rd26, %rd3, %rd25;
	ld.global.nc.f32 	%f28, [%rd26];
	sub.f32 	%f29, %f27, %f28;
	add.s64 	%rd27, %rd2, %rd25;
	ld.global.nc.f32 	%f30, [%rd27];
	div.rn.f32 	%f31, %f29, %f30;
	add.s32 	%r41, %r51, %r8;
	mad.lo.s32 	%r42, %r7, %r41, %r9;
	mul.wide.s32 	%rd28, %r42, 4;
	add.s64 	%rd29, %rd1, %rd28;
	st.global.f32 	[%rd29], %f31;
	ld.global.nc.u8 	%rs11, [%rd24+1];
	cvt.u16.u8 	%rs12, %rs11;
	cvt.rn.f32.u16 	%f32, %rs12;
	div.rn.f32 	%f33, %f32, %f1;
	ld.global.nc.f32 	%f34, [%rd26+4];
	sub.f32 	%f35, %f33, %f34;
	ld.global.nc.f32 	%f36, [%rd27+4];
	div.rn.f32 	%f37, %f35, %f36;
	mul.wide.s32 	%rd30, %r7, 4;
	add.s64 	%rd31, %rd29, %rd30;
	st.global.f32 	[%rd31], %f37;
	add.s32 	%r51, %r51, 2;
$L__BB4_8:
	and.b32  	%r43, %r26, 1;
	setp.eq.b32 	%p11, %r43, 1;
	not.pred 	%p12, %p11;
	@%p12 bra 	$L__BB4_10;
	add.s32 	%r44, %r51, %r10;
	cvt.s64.s32 	%rd32, %r44;
	add.s64 	%rd33, %rd4, %rd32;
	ld.global.nc.u8 	%rs13, [%rd33];
	cvt.u16.u8 	%rs14, %rs13;
	cvt.rn.f32.u16 	%f38, %rs14;
	div.rn.f32 	%f39, %f38, %f1;
	mul.wide.u32 	%rd34, %r51, 4;
	add.s64 	%rd35, %rd3, %rd34;
	ld.global.nc.f32 	%f40, [%rd35];
	sub.f32 	%f41, %f39, %f40;
	add.s64 	%rd36, %rd2, %rd34;
	ld.global.nc.f32 	%f42, [%rd36];
	div.rn.f32 	%f43, %f41, %f42;
	add.s32 	%r45, %r51, %r8;
	mad.lo.s32 	%r46, %r7, %r45, %r9;
	mul.wide.s32 	%rd37, %r46, 4;
	add.s64 	%rd38, %rd1, %rd37;
	st.global.f32 	[%rd38], %f43;
$L__BB4_10:
	ret;

}


// ===== COMPILED SASS (sm_100) =====

	.target	sm_100

	.elftype	@"ET_EXEC"


//--------------------- .note.nv.tkinfo           --------------------------
	.section	.note.nv.tkinfo,"",@"SHT_NOTE"
	.sectionflags	@"SHF_NOTE_NV_TKINFO"
	.tkinfo
        /*0018*/ 	.word	0x00000002
        /*0030*/ 	.string	""
        /*0030*/ 	.string	"ptxas"
        /*0030*/ 	.string	"Cuda compilation tools, release 13.0, V13.0.88"
        /*0030*/ 	.string	"Build cuda_13.0.r13.0/compiler.36424714_0"
        /*0030*/ 	.string	"-arch sm_100 -m 64 "



//--------------------- .note.nv.cuinfo           --------------------------
	.section	.note.nv.cuinfo,"",@"SHT_NOTE"
	.sectionflags	@"SHF_NOTE_NV_CUINFO"
        /*0018*/ 	.short	0x0002
        /*001a*/ 	.short	0x0064
        /*001c*/ 	.short	0x0082
	.zero		2


//--------------------- .nv.info                  --------------------------
	.section	.nv.info,"",@"SHT_CUDA_INFO"
	.align	4


	//----- nvinfo : EIATTR_REGCOUNT
	.align		4
        /*0000*/ 	.byte	0x04, 0x2f
        /*0002*/ 	.short	(.L_3 - .L_2)
	.align		4
.L_2:
        /*0004*/ 	.word	index@(_Z25normalize_imagenet_kernelPKhPfiii)
        /*0008*/ 	.word	0x00000013


	//----- nvinfo : EIATTR_FRAME_SIZE
	.align		4
.L_3:
        /*000c*/ 	.byte	0x04, 0x11
        /*000e*/ 	.short	(.L_5 - .L_4)
	.align		4
.L_4:
        /*0010*/ 	.word	index@($__internal_2_$__cuda_sm3x_div_rn_noftz_f32_slowpath)
        /*0014*/ 	.word	0x00000000


	//----- nvinfo : EIATTR_FRAME_SIZE
	.align		4
.L_5:
        /*0018*/ 	.byte	0x04, 0x11
        /*001a*/ 	.short	(.L_7 - .L_6)
	.align		4
.L_6:
        /*001c*/ 	.word	index@(_Z25normalize_imagenet_kernelPKhPfiii)
        /*0020*/ 	.word	0x00000000


	//----- nvinfo : EIATTR_REGCOUNT
	.align		4
.L_7:
        /*0024*/ 	.byte	0x04, 0x2f
        /*0026*/ 	.short	(.L_9 - .L_8)
	.align		4
.L_8:
        /*0028*/ 	.word	index@(_Z22normalize_float_kernelPKfPfiiiiS0_S0_)
        /*002c*/ 	.word	0x00000010


	//----- nvinfo : EIATTR_FRAME_SIZE
	.align		4
.L_9:
        /*0030*/ 	.byte	0x04, 0x11
        /*0032*/ 	.short	(.L_11 - .L_10)
	.align		4
.L_10:
        /*0034*/ 	.word	index@($__internal_1_$__cuda_sm3x_div_rn_noftz_f32_slowpath)
        /*0038*/ 	.word	0x00000000


	//----- nvinfo : EIATTR_FRAME_SIZE
	.align		4
.L_11:
        /*003c*/ 	.byte	0x04, 0x11
        /*003e*/ 	.short	(.L_13 - .L_12)
	.align		4
.L_12:
        /*0040*/ 	.word	index@(_Z22normalize_float_kernelPKfPfiiiiS0_S0_)
        /*0044*/ 	.word	0x00000000


	//----- nvinfo : EIATTR_REGCOUNT
	.align		4
.L_13:
        /*0048*/ 	.byte	0x04, 0x2f
        /*004a*/ 	.short	(.L_15 - .L_14)
	.align		4
.L_14:
        /*004c*/ 	.word	index@(_Z18denormalize_kernelPKfPhiiiiS0_S0_)
        /*0050*/ 	.word	0x00000020


	//----- nvinfo : EIATTR_FRAME_SIZE
	.align		4
.L_15:
        /*0054*/ 	.byte	0x04, 0x11
        /*0056*/ 	.short	(.L_17 - .L_16)
	.align		4
.L_16:
        /*0058*/ 	.word	index@(_Z18denormalize_kernelPKfPhiiiiS0_S0_)
        /*005c*/ 	.word	0x00000000


	//----- nvinfo : EIATTR_REGCOUNT
	.align		4
.L_17:
        /*0060*/ 	.byte	0x04, 0x2f
        /*0062*/ 	.short	(.L_19 - .L_18)
	.align		4
.L_18:
        /*0064*/ 	.word	index@(_Z26batchnorm_inference_kernelPfPKfS1_S1_S1_iiif)
        /*0068*/ 	.word	0x00000012


	//----- nvinfo : EIATTR_FRAME_SIZE
	.align		4
.L_19:
        /*006c*/ 	.byte	0x04, 0x11
        /*006e*/ 	.short	(.L_21 - .L_20)
	.align		4
.L_20:
        /*0070*/ 	.word	index@(_Z26batchnorm_inference_kernelPfPKfS1_S1_S1_iiif)
        /*0074*/ 	.word	0x00000000


	//----- nvinfo : EIATTR_REGCOUNT
	.align		4
.L_21:
        /*0078*/ 	.byte	0x04, 0x2f
        /*007a*/ 	.short	(.L_23 - .L_22)
	.align		4
.L_22:
        /*007c*/ 	.word	index@(_Z28normalize_hwc_to_nchw_kernelIhEvPKT_PfiiiiPKfS5_f)
        /*0080*/ 	.word	0x00000020


	//----- nvinfo : EIATTR_FRAME_SIZE
	.align		4
.L_23:
        /*0084*/ 	.byte	0x04, 0x11
        /*0086*/ 	.short	(.L_25 - .L_24)
	.align		4
.L_24:
        /*0088*/ 	.word	index@($__internal_0_$__cuda_sm3x_div_rn_noftz_f32_slowpath)
        /*008c*/ 	.word	0x00000000


	//----- nvinfo : EIATTR_FRAME_SIZE
	.align		4
.L_25:
        /*0090*/ 	.byte	0x04, 0x11
        /*0092*/ 	.short	(.L_27 - .L_26)
	.align		4
.L_26:
        /*0094*/ 	.word	index@(_Z28normalize_hwc_to_nchw_kernelIhEvPKT_PfiiiiPKfS5_f)
        /*0098*/ 	.word	0x00000000


	//----- nvinfo : EIATTR_MIN_STACK_SIZE
	.align		4
.L_27:
        /*009c*/ 	.byte	0x04, 0x12
        /*009e*/ 	.short	(.L_29 - .L_28)
	.align		4
.L_28:
        /*00a0*/ 	.word	index@(_Z28normalize_hwc_to_nchw_kernelIhEvPKT_PfiiiiPKfS5_f)
        /*00a4*/ 	.word	0x00000000


	//----- nvinfo : EIATTR_MIN_STACK_SIZE
	.align		4
.L_29:
        /*00a8*/ 	.byte	0x04, 0x12
        /*00aa*/ 	.short	(.L_31 - .L_30)
	.align		4
.L_30:
        /*00ac*/ 	.word	index@(_Z26batchnorm_inference_kernelPfPKfS1_S1_S1_iiif)
        /*00b0*/ 	.word	0x00000000


	//----- nvinfo : EIATTR_MIN_STACK_SIZE
	.align		4
.L_31:
        /*00b4*/ 	.byte	0x04, 0x12
        /*00b6*/ 	.short	(.L_33 - .L_32)
	.align		4
.L_32:
        /*00b8*/ 	.word	index@(_Z18denormalize_kernelPKfPhiiiiS0_S0_)
        /*00bc*/ 	.word	0x00000000


	//----- nvinfo : EIATTR_MIN_STACK_SIZE
	.align		4
.L_33:
        /*00c0*/ 	.byte	0x04, 0x12
        /*00c2*/ 	.short	(.L_35 - .L_34)
	.align		4
.L_34:
        /*00c4*/ 	.word	index@(_Z22normalize_float_kernelPKfPfiiiiS0_S0_)
        /*00c8*/ 	.word	0x00000000


	//----- nvinfo : EIATTR_MIN_STACK_SIZE
	.align		4
.L_35:
        /*00cc*/ 	.byte	0x04, 0x12
        /*00ce*/ 	.short	(.L_37 - .L_36)
	.align		4
.L_36:
        /*00d0*/ 	.word	index@(_Z25normalize_imagenet_kernelPKhPfiii)
        /*00d4*/ 	.word	0x00000000
.L_37:


//--------------------- .nv.compat                --------------------------
	.section	.nv.compat,"",@"SHT_CUDA_COMPAT_INFO"
	.align	4
        /*0000*/ 	.byte	0x02, 0x09, 0x00, 0x00, 0x02, 0x02, 0x01, 0x00, 0x02, 0x05, 0x05, 0x00, 0x03, 0x07, 0x01, 0x01
        /*0010*/ 	.byte	0x02, 0x03, 0x00, 0x00, 0x02, 0x06, 0x01, 0x00, 0x04, 0x0b, 0x08, 0x00, 0x01, 0x00, 0x00, 0x00
        /*0020*/ 	.byte	0x00, 0x00, 0x00, 0x00


//--------------------- .nv.info._Z28normalize_hwc_to_nchw_kernelIhEvPKT_PfiiiiPKfS5_f --------------------------
	.section	.nv.info._Z28normalize_hwc_to_nchw_kernelIhEvPKT_PfiiiiPKfS5_f,"",@"SHT_CUDA_INFO"
	.sectionflags	@""
	.align	4


	//----- nvinfo : EIATTR_CUDA_API_VERSION
	.align		4
        /*0000*/ 	.byte	0x04, 0x37
        /*0002*/ 	.short	(.L_39 - .L_38)
.L_38:
        /*0004*/ 	.word	0x00000082


	//----- nvinfo : EIATTR_KPARAM_INFO
	.align		4
.L_39:
        /*0008*/ 	.byte	0x04, 0x17
        /*000a*/ 	.short	(.L_41 - .L_40)
.L_40:
        /*000c*/ 	.word	0x00000000
        /*0010*/ 	.short	0x0008
        /*0012*/ 	.short	0x0030
        /*0014*/ 	.byte	0x00, 0xf0, 0x11, 0x00


	//----- nvinfo : EIATTR_KPARAM_INFO
	.align		4
.L_41:
        /*0018*/ 	.byte	0x04, 0x17
        /*001a*/ 	.short	(.L_43 - .L_42)
.L_42:
        /*001c*/ 	.word	0x00000000
        /*0020*/ 	.short	0x0007
        /*0022*/ 	.short	0x0028
        /*0024*/ 	.byte	0x00, 0xf5, 0x21, 0x00


	//----- nvinfo : EIATTR_KPARAM_INFO
	.align		4
.L_43:
        /*0028*/ 	.byte	0x04, 0x17
        /*002a*/ 	.short	(.L_45 - .L_44)
.L_44:
        /*002c*/ 	.word	0x00000000
        /*0030*/ 	.short	0x0006
        /*0032*/ 	.short	0x0020
        /*0034*/ 	.byte	0x00, 0xf5, 0x21, 0x00


	//----- nvinfo : EIATTR_KPARAM_INFO
	.align		4
.L_45:
        /*0038*/ 	.byte	0x04, 0x17
        /*003a*/ 	.short	(.L_47 - .L_46)
.L_46:
        /*003c*/ 	.word	0x00000000
        /*0040*/ 	.short	0x0005
        /*0042*/ 	.short	0x001c
        /*0044*/ 	.byte	0x00, 0xf0, 0x11, 0x00


	//----- nvinfo : EIATTR_KPARAM_INFO
	.align		4
.L_47:
        /*0048*/ 	.byte	0x04, 0x17
        /*004a*/ 	.short	(.L_49 - .L_48)
.L_48:
        /*004c*/ 	.word	0x00000000
        /*0050*/ 	.short	0x0004
        /*0052*/ 	.short	0x0018
        /*0054*/ 	.byte	0x00, 0xf0, 0x11, 0x00


	//----- nvinfo : EIATTR_KPARAM_INFO
	.align		4
.L_49:
        /*0058*/ 	.byte	0x04, 0x17
        /*005a*/ 	.short	(.L_51 - .L_50)
.L_50:
        /*005c*/ 	.word	0x00000000
        /*0060*/ 	.short	0x0003
        /*0062*/ 	.short	0x0014
        /*0064*/ 	.byte	0x00, 0xf0, 0x11, 0x00


	//----- nvinfo : EIATTR_KPARAM_INFO
	.align		4
.L_51:
        /*0068*/ 	.byte	0x04, 0x17
        /*006a*/ 	.short	(.L_53 - .L_52)
.L_52:
        /*006c*/ 	.word	0x00000000
        /*0070*/ 	.short	0x0002
        /*0072*/ 	.short	0x0010
        /*0074*/ 	.byte	0x00, 0xf0, 0x11, 0x00


	//----- nvinfo : EIATTR_KPARAM_INFO
	.align		4
.L_53:
        /*0078*/ 	.byte	0x04, 0x17
        /*007a*/ 	.short	(.L_55 - .L_54)
.L_54:
        /*007c*/ 	.word	0x00000000
        /*0080*/ 	.short	0x0001
        /*0082*/ 	.short	0x0008
        /*0084*/ 	.byte	0x00, 0xf5, 0x21, 0x00


	//----- nvinfo : EIATTR_KPARAM_INFO
	.align		4
.L_55:
        /*0088*/ 	.byte	0x04, 0x17
        /*008a*/ 	.short	(.L_57 - .L_56)
.L_56:
        /*008c*/ 	.word	0x00000000
        /*0090*/ 	.short	0x0000
        /*0092*/ 	.short	0x0000
        /*0094*/ 	.byte	0x00, 0xf5, 0x21, 0x00


	//----- nvinfo : EIATTR_SPARSE_MMA_MASK
	.align		4
.L_57:
        /*0098*/ 	.byte	0x03, 0x50
        /*009a*/ 	.short	0x0000


	//----- nvinfo : EIATTR_MAXREG_COUNT
	.align		4
        /*009c*/ 	.byte	0x03, 0x1b
        /*009e*/ 	.short	0x00ff


	//----- nvinfo : EIATTR_MERCURY_ISA_VERSION
	.align		4
        /*00a0*/ 	.byte	0x03, 0x5f
        /*00a2*/ 	.short	0x0101


	//----- nvinfo : EIATTR_VRC_CTA_INIT_COUNT
	.align		4
        /*00a4*/ 	.byte	0x02, 0x4a
	.zero		1
	.zero		1


	//----- nvinfo : EIATTR_EXIT_INSTR_OFFSETS
	.align		4
        /*00a8*/ 	.byte	0x04, 0x1c
        /*00aa*/ 	.short	(.L_59 - .L_58)


	//   ....[0]....
.L_58:
        /*00ac*/ 	.word	0x00000100


	//   ....[1]....
        /*00b0*/ 	.word	0x00000130


	//   ....[2]....
        /*00b4*/ 	.word	0x00000cc0


	//   ....[3]....
        /*00b8*/ 	.word	0x00001260


	//   ....[4]....
        /*00bc*/ 	.word	0x00001550


	//----- nvinfo : EIATTR_CRS_STACK_SIZE
	.align		4
.L_59:
        /*00c0*/ 	.byte	0x04, 0x1e
        /*00c2*/ 	.short	(.L_61 - .L_60)
.L_60:
        /*00c4*/ 	.word	0x00000000


	//----- nvinfo : EIATTR_CBANK_PARAM_SIZE
	.align		4
.L_61:
        /*00c8*/ 	.byte	0x03, 0x19
        /*00ca*/ 	.short	0x0034


	//----- nvinfo : EIATTR_PARAM_CBANK
	.align		4
        /*00cc*/ 	.byte	0x04, 0x0a
        /*00ce*/ 	.short	(.L_63 - .L_62)
	.align		4
.L_62:
        /*00d0*/ 	.word	index@(.nv.constant0._Z28normalize_hwc_to_nchw_kernelIhEvPKT_PfiiiiPKfS5_f)
        /*00d4*/ 	.short	0x0380
        /*00d6*/ 	.short	0x0034


	//----- nvinfo : EIATTR_SW_WAR
	.align		4
.L_63:
        /*00d8*/ 	.byte	0x04, 0x36
        /*00da*/ 	.short	(.L_65 - .L_64)
.L_64:
        /*00dc*/ 	.word	0x00000008
.L_65:


//--------------------- .nv.info._Z26batchnorm_inference_kernelPfPKfS1_S1_S1_iiif --------------------------
	.section	.nv.info._Z26batchnorm_inference_kernelPfPKfS1_S1_S1_iiif,"",@"SHT_CUDA_INFO"
	.sectionflags	@""
	.align	4


	//----- nvinfo : EIATTR_CUDA_API_VERSION
	.align		4
        /*0000*/ 	.byte	0x04, 0x37
        /*0002*/ 	.short	(.L_67 - .L_66)
.L_66:
        /*0004*/ 	.word	0x00000082


	//----- nvinfo : EIATTR_KPARAM_INFO
	.align		4
.L_67:
        /*0008*/ 	.byte	0x04, 0x17
        /*000a*/ 	.short	(.L_69 - .L_68)
.L_68:
        /*000c*/ 	.word	0x00000000
        /*0010*/ 	.short	0x0008
        /*0012*/ 	.short	0x0034
        /*0014*/ 	.byte	0x00, 0xf0, 0x11, 0x00


	//----- nvinfo : EIATTR_KPARAM_INFO
	.align		4
.L_69:
        /*0018*/ 	.byte	0x04, 0x17
        /*001a*/ 	.short	(.L_71 - .L_70)
.L_70:
        /*001c*/ 	.word	0x00000000
        /*0020*/ 	.short	0x0007
        /*0022*/ 	.short	0x0030
        /*0024*/ 	.byte	0x00, 0xf0, 0x11, 0x00


	//----- nvinfo : EIATTR_KPARAM_INFO
	.align		4
.L_71:
        /*0028*/ 	.byte	0x04, 0x17
        /*002a*/ 	.short	(.L_73 - .L_72)
.L_72:
        /*002c*/ 	.word	0x00000000
        /*0030*/ 	.short	0x0006
        /*0032*/ 	.short	0x002c
        /*0034*/ 	.byte	0x00, 0xf0, 0x11, 0x00


	//----- nvinfo : EIATTR_KPARAM_INFO
	.align		4
.L_73:
        /*0038*/ 	.byte	0x04, 0x17
        /*003a*/ 	.short	(.L_75 - .L_74)
.L_74:
        /*003c*/ 	.word	0x00000000
        /*0040*/ 	.short	0x0005
        /*0042*/ 	.short	0x0028
        /*0044*/ 	.byte	0x00, 0xf0, 0x11, 0x00


	//----- nvinfo : EIATTR_KPARAM_INFO
	.align		4
.L_75:
        /*0048*/ 	.byte	0x04, 0x17
        /*004a*/ 	.short	(.L_77 - .L_76)
.L_76:
        /*004c*/ 	.word	0x00000000
        /*0050*/ 	.short	0x0004
        /*0052*/ 	.short	0x0020
        /*0054*/ 	.byte	0x00, 0xf5, 0x21, 0x00


	//----- nvinfo : EIATTR_KPARAM_INFO
	.align		4
.L_77:
        /*0058*/ 	.byte	0x04, 0x17
        /*005a*/ 	.short	(.L_79 - .L_78)
.L_78:
        /*005c*/ 	.word	0x00000000
        /*0060*/ 	.short	0x0003
        /*0062*/ 	.short	0x0018
        /*0064*/ 	.byte	0x00, 0xf5, 0x21, 0x00


	//----- nvinfo : EIATTR_KPARAM_INFO
	.align		4
.L_79:
        /*0068*/ 	.byte	0x04, 0x17
        /*006a*/ 	.short	(.L_81 - .L_80)
.L_80:
        /*006c*/ 	.word	0x00000000
        /*0070*/ 	.short	0x0002
        /*0072*/ 	.short	0x0010
        /*0074*/ 	.byte	0x00, 0xf5, 0x21, 0x00


	//----- nvinfo : EIATTR_KPARAM_INFO
	.align		4
.L_81:
        /*0078*/ 	.byte	0x04, 0x17
        /*007a*/ 	.short	(.L_83 - .L_82)
.L_82:
        /*007c*/ 	.word	0x00000000
        /*0080*/ 	.short	0x0001
        /*0082*/ 	.short	0x0008
        /*0084*/ 	.byte	0x00, 0xf5, 0x21, 0x00


	//----- nvinfo : EIATTR_KPARAM_INFO
	.align		4
.L_83:
        /*0088*/ 	.byte	0x04, 0x17
        /*008a*/ 	.short	(.L_85 - .L_84)
.L_84:
        /*008c*/ 	.word	0x00000000
        /*0090*/ 	.short	0x0000
        /*0092*/ 	.short	0x0000
        /*0094*/ 	.byte	0x00, 0xf5, 0x21, 0x00


	//----- nvinfo : EIATTR_SPARSE_MMA_MASK
	.align		4
.L_85:
        /*0098*/ 	.byte	0x03, 0x50
        /*009a*/ 	.short	0x0000


	//----- nvinfo : EIATTR_MAXREG_COUNT
	.align		4
        /*009c*/ 	.byte	0x03, 0x1b
        /*009e*/ 	.short	0x00ff


	//----- nvinfo : EIATTR_MERCURY_ISA_VERSION
	.align		4
        /*00a0*/ 	.byte	0x03, 0x5f
        /*00a2*/ 	.short	0x0101


	//----- nvinfo : EIATTR_VRC_CTA_INIT_COUNT
	.align		4
        /*00a4*/ 	.byte	0x02, 0x4a
	.zero		1
	.zero		1


	//----- nvinfo : EIATTR_EXIT_INSTR_OFFSETS
	.align		4
        /*00a8*/ 	.byte	0x04, 0x1c
        /*00aa*/ 	.short	(.L_87 - .L_86)


	//   ....[0]....
.L_86:
        /*00ac*/ 	.word	0x000000a0


	//   ....[1]....
        /*00b0*/ 	.word	0x00000540


	//----- nvinfo : EIATTR_CBANK_PARAM_SIZE
	.align		4
.L_87:
        /*00b4*/ 	.byte	0x03, 0x19
        /*00b6*/ 	.short	0x0038


	//----- nvinfo : EIATTR_PARAM_CBANK
	.align		4
        /*00b8*/ 	.byte	0x04, 0x0a
        /*00ba*/ 	.short	(.L_89 - .L_88)
	.align		4
.L_88:
        /*00bc*/ 	.word	index@(.nv.constant0._Z26batchnorm_inference_kernelPfPKfS1_S1_S1_iiif)
        /*00c0*/ 	.short	0x0380
        /*00c2*/ 	.short	0x0038


	//----- nvinfo : EIATTR_SW_WAR
	.align		4
.L_89:
        /*00c4*/ 	.byte	0x04, 0x36
        /*00c6*/ 	.short	(.L_91 - .L_90)
.L_90:
        /*00c8*/ 	.word	0x00000008
.L_91:


//--------------------- .nv.info._Z18denormalize_kernelPKfPhiiiiS0_S0_ --------------------------
	.section	.nv.info._Z18denormalize_kernelPKfPhiiiiS0_S0_,"",@"SHT_CUDA_INFO"
	.sectionflags	@""
	.align	4


	//----- nvinfo : EIATTR_CUDA_API_VERSION
	.align		4
        /*0000*/ 	.byte	0x04, 0x37
        /*0002*/ 	.short	(.L_93 - .L_92)
.L_92:
        /*0004*/ 	.word	0x00000082


	//----- nvinfo : EIATTR_KPARAM_INFO
	.align		4
.L_93:
        /*0008*/ 	.byte	0x04, 0x17
        /*000a*/ 	.short	(.L_95 - .L_94)
.L_94:
        /*000c*/ 	.word	0x00000000
        /*0010*/ 	.short	0x0007
        /*0012*/ 	.short	0x0028
        /*0014*/ 	.byte	0x00, 0xf5, 0x21, 0x00


	//----- nvinfo : EIATTR_KPARAM_INFO
	.align		4
.L_95:
        /*0018*/ 	.byte	0x04, 0x17
        /*001a*/ 	.short	(.L_97 - .L_96)
.L_96:
        /*001c*/ 	.word	0x00000000
        /*0020*/ 	.short	0x0006
        /*0022*/ 	.short	0x0020
        /*0024*/ 	.byte	0x00, 0xf5, 0x21, 0x00


	//----- nvinfo : EIATTR_KPARAM_INFO
	.align		4
.L_97:
        /*0028*/ 	.byte	0x04, 0x17
        /*002a*/ 	.short	(.L_99 - .L_98)
.L_98:
        /*002c*/ 	.word	0x00000000
        /*0030*/ 	.short	0x0005
        /*0032*/ 	.short	0x001c
        /*0034*/ 	.byte	0x00, 0xf0, 0x11, 0x00


	//----- nvinfo : EIATTR_KPARAM_INFO
	.align		4
.L_99:
        /*0038*/ 	.byte	0x04, 0x17
        /*003a*/ 	.short	(.L_101 - .L_100)
.L_100:
        /*003c*/ 	.word	0x00000000
        /*0040*/ 	.short	0x0004
        /*0042*/ 	.short	0x0018
        /*0044*/ 	.byte	0x00, 0xf0, 0x11, 0x00


	//----- nvinfo : EIATTR_KPARAM_INFO
	.align		4
.L_101:
        /*0048*/ 	.byte	0x04, 0x17
        /*004a*/ 	.short	(.L_103 - .L_102)
.L_102:
        /*004c*/ 	.word	0x00000000
        /*0050*/ 	.short	0x0003
        /*0052*/ 	.short	0x0014
        /*0054*/ 	.byte	0x00, 0xf0, 0x11, 0x00


	//----- nvinfo : EIATTR_KPARAM_INFO
	.align		4
.L_103:
        /*0058*/ 	.byte	0x04, 0x17
        /*005a*/ 	.short	(.L_105 - .L_104)
.L_104:
        /*005c*/ 	.word	0x00000000
        /*0060*/ 	.short	0x0002
        /*0062*/ 	.short	0x0010
        /*0064*/ 	.byte	0x00, 0xf0, 0x11, 0x00


	//----- nvinfo : EIATTR_KPARAM_INFO
	.align		4
.L_105:
        /*0068*/ 	.byte	0x04, 0x17
        /*006a*/ 	.short	(.L_107 - .L_106)
.L_106:
        /*006c*/ 	.word	0x00000000
        /*0070*/ 	.short	0x0001
        /*0072*/ 	.short	0x0008
        /*0074*/ 	.byte	0x00, 0xf5, 0x21, 0x00


	//----- nvinfo : EIATTR_KPARAM_INFO
	.align		4
.L_107:
        /*0078*/ 	.byte	0x04, 0x17
        /*007a*/ 	.short	(.L_109 - .L_108)
.L_108:
        /*007c*/ 	.word	0x00000000
        /*0080*/ 	.short	0x0000
        /*0082*/ 	.short	0x0000
        /*0084*/ 	.byte	0x00, 0xf5, 0x21, 0x00


	//----- nvinfo : EIATTR_SPARSE_MMA_MASK
	.align		4
.L_109:
        /*0088*/ 	.byte	0x03, 0x50
        /*008a*/ 	.short	0x0000


	//----- nvinfo : EIATTR_MAXREG_COUNT
	.align		4
        /*008c*/ 	.byte	0x03, 0x1b
        /*008e*/ 	.short	0x00ff


	//----- nvinfo : EIATTR_MERCURY_ISA_VERSION
	.align		4
        /*0090*/ 	.byte	0x03, 0x5f
        /*0092*/ 	.short	0x0101


	//----- nvinfo : EIATTR_VRC_CTA_INIT_COUNT
	.align		4
        /*0094*/ 	.byte	0x02, 0x4a
	.zero		1
	.zero		1


	//----- nvinfo : EIATTR_EXIT_INSTR_OFFSETS
	.align		4
        /*0098*/ 	.byte	0x04, 0x1c
        /*009a*/ 	.short	(.L_111 - .L_110)


	//   ....[0]....
.L_110:
        /*009c*/ 	.word	0x00000100


	//   ....[1]....
        /*00a0*/ 	.word	0x00000130


	//   ....[2]....
        /*00a4*/ 	.word	0x000008b0


	//   ....[3]....
        /*00a8*/ 	.word	0x00000c40


	//   ....[4]....
        /*00ac*/ 	.word	0x00000e90


	//   ....[5]....
        /*00b0*/ 	.word	0x00000ff0


	//----- nvinfo : EIATTR_CBANK_PARAM_SIZE
	.align		4
.L_111:
        /*00b4*/ 	.byte	0x03, 0x19
        /*00b6*/ 	.short	0x0030


	//----- nvinfo : EIATTR_PARAM_CBANK
	.align		4
        /*00b8*/ 	.byte	0x04, 0x0a
        /*00ba*/ 	.short	(.L_113 - .L_112)
	.align		4
.L_112:
        /*00bc*/ 	.word	index@(.nv.constant0._Z18denormalize_kernelPKfPhiiiiS0_S0_)
        /*00c0*/ 	.short	0x0380
        /*00c2*/ 	.short	0x0030


	//----- nvinfo : EIATTR_SW_WAR
	.align		4
.L_113:
        /*00c4*/ 	.byte	0x04, 0x36
        /*00c6*/ 	.short	(.L_115 - .L_114)
.L_114:
        /*00c8*/ 	.word	0x00000008
.L_115:


//--------------------- .nv.info._Z22normalize_float_kernelPKfPfiiiiS0_S0_ --------------------------
	.section	.nv.info._Z22normalize_float_kernelPKfPfiiiiS0_S0_,"",@"SHT_CUDA_INFO"
	.sectionflags	@""
	.align	4


	//----- nvinfo : EIATTR_CUDA_API_VERSION
	.align		4
        /*0000*/ 	.byte	0x04, 0x37
        /*0002*/ 	.short	(.L_117 - .L_116)
.L_116:
        /*0004*/ 	.word	0x00000082


	//----- nvinfo : EIATTR_KPARAM_INFO
	.align		4
.L_117:
        /*0008*/ 	.byte	0x04, 0x17
        /*000a*/ 	.short	(.L_119 - .L_118)
.L_118:
        /*000c*/ 	.word	0x00000000
        /*0010*/ 	.short	0x0007
        /*0012*/ 	.short	0x0028
        /*0014*/ 	.byte	0x00, 0xf5, 0x21, 0x00


	//----- nvinfo : EIATTR_KPARAM_INFO
	.align		4
.L_119:
        /*0018*/ 	.byte	0x04, 0x17
        /*001a*/ 	.short	(.L_121 - .L_120)
.L_120:
        /*001c*/ 	.word	0x00000000
        /*0020*/ 	.short	0x0006
        /*0022*/ 	.short	0x0020
        /*0024*/ 	.byte	0x00, 0xf5, 0x21, 0x00


	//----- nvinfo : EIATTR_KPARAM_INFO
	.align		4
.L_121:
        /*0028*/ 	.byte	0x04, 0x17
        /*002a*/ 	.short	(.L_123 - .L_122)
.L_122:
        /*002c*/ 	.word	0x00000000
        /*0030*/ 	.short	0x0005
        /*0032*/ 	.short	0x001c
        /*0034*/ 	.byte	0x00, 0xf0, 0x11, 0x00


	//----- nvinfo : EIATTR_KPARAM_INFO
	.align		4
.L_123:
        /*0038*/ 	.byte	0x04, 0x17
        /*003a*/ 	.short	(.L_125 - .L_124)
.L_124:
        /*003c*/ 	.word	0x00000000
        /*0040*/ 	.short	0x0004
        /*0042*/ 	.short	0x0018
        /*0044*/ 	.byte	0x00, 0xf0, 0x11, 0x00


	//----- nvinfo : EIATTR_KPARAM_INFO
	.align		4
.L_125:
        /*0048*/ 	.byte	0x04, 0x17
        /*004a*/ 	.short	(.L_127 - .L_126)
.L_126:
        /*004c*/ 	.word	0x00000000
        /*0050*/ 	.short	0x0003
        /*0052*/ 	.short	0x0014
        /*0054*/ 	.byte	0x00, 0xf0, 0x11, 0x00


	//----- nvinfo : EIATTR_KPARAM_INFO
	.align		4
.L_127:
        /*0058*/ 	.byte	0x04, 0x17
        /*005a*/ 	.short	(.L_129 - .L_128)
.L_128:
        /*005c*/ 	.word	0x00000000
        /*0060*/ 	.short	0x0002
        /*0062*/ 	.short	0x0010
        /*0064*/ 	.byte	0x00, 0xf0, 0x11, 0x00


	//----- nvinfo : EIATTR_KPARAM_INFO
	.align		4
.L_129:
        /*0068*/ 	.byte	0x04, 0x17
        /*006a*/ 	.short	(.L_131 - .L_130)
.L_130:
        /*006c*/ 	.word	0x00000000
        /*0070*/ 	.short	0x0001
        /*0072*/ 	.short	0x0008
        /*0074*/ 	.byte	0x00, 0xf5, 0x21, 0x00


	//----- nvinfo : EIATTR_KPARAM_INFO
	.align		4
.L_131:
        /*0078*/ 	.byte	0x04, 0x17
        /*007a*/ 	.short	(.L_133 - .L_132)
.L_132:
        /*007c*/ 	.word	0x00000000
        /*0080*/ 	.short	0x0000
        /*0082*/ 	.short	0x0000
        /*0084*/ 	.byte	0x00, 0xf5, 0x21, 0x00


	//----- nvinfo : EIATTR_SPARSE_MMA_MASK
	.align		4
.L_133:
        /*0088*/ 	.byte	0x03, 0x50
        /*008a*/ 	.short	0x0000


	//----- nvinfo : EIATTR_MAXREG_COUNT
	.align		4
        /*008c*/ 	.byte	0x03, 0x1b
        /*008e*/ 	.short	0x00ff


	//----- nvinfo : EIATTR_MERCURY_ISA_VERSION
	.align		4
        /*0090*/ 	.byte	0x03, 0x5f
        /*0092*/ 	.short	0x0101


	//----- nvinfo : EIATTR_VRC_CTA_INIT_COUNT
	.align		4
        /*0094*/ 	.byte	0x02, 0x4a
	.zero		1
	.zero		1


	//----- nvinfo : EIATTR_EXIT_INSTR_OFFSETS
	.align		4
        /*0098*/ 	.byte	0x04, 0x1c
        /*009a*/ 	.short	(.L_135 - .L_134)


	//   ....[0]....
.L_134:
        /*009c*/ 	.word	0x000000b0


	//   ....[1]....
        /*00a0*/ 	.word	0x00000590


	//----- nvinfo : EIATTR_CRS_STACK_SIZE
	.align		4
.L_135:
        /*00a4*/ 	.byte	0x04, 0x1e
        /*00a6*/ 	.short	(.L_137 - .L_136)
.L_136:
        /*00a8*/ 	.word	0x00000000


	//----- nvinfo : EIATTR_CBANK_PARAM_SIZE
	.align		4
.L_137:
        /*00ac*/ 	.byte	0x03, 0x19
        /*00ae*/ 	.short	0x0030


	//----- nvinfo : EIATTR_PARAM_CBANK
	.align		4
        /*00b0*/ 	.byte	0x04, 0x0a
        /*00b2*/ 	.short	(.L_139 - .L_138)
	.align		4
.L_138:
        /*00b4*/ 	.word	index@(.nv.constant0._Z22normalize_float_kernelPKfPfiiiiS0_S0_)
        /*00b8*/ 	.short	0x0380
        /*00ba*/ 	.short	0x0030


	//----- nvinfo : EIATTR_SW_WAR
	.align		4
.L_139:
        /*00bc*/ 	.byte	0x04, 0x36
        /*00be*/ 	.short	(.L_141 - .L_140)
.L_140:
        /*00c0*/ 	.word	0x00000008
.L_141:


//--------------------- .nv.info._Z25normalize_imagenet_kernelPKhPfiii --------------------------
	.section	.nv.info._Z25normalize_imagenet_kernelPKhPfiii,"",@"SHT_CUDA_INFO"
	.sectionflags	@""
	.align	4


	//----- nvinfo : EIATTR_CUDA_API_VERSION
	.align		4
        /*0000*/ 	.byte	0x04, 0x37
        /*0002*/ 	.short	(.L_143 - .L_142)
.L_142:
        /*0004*/ 	.word	0x00000082


	//----- nvinfo : EIATTR_KPARAM_INFO
	.align		4
.L_143:
        /*0008*/ 	.byte	0x04, 0x17
        /*000a*/ 	.short	(.L_145 - .L_144)
.L_144:
        /*000c*/ 	.word	0x00000000
        /*0010*/ 	.short	0x0004
        /*0012*/ 	.short	0x0018
        /*0014*/ 	.byte	0x00, 0xf0, 0x11, 0x00


	//----- nvinfo : EIATTR_KPARAM_INFO
	.align		4
.L_145:
        /*0018*/ 	.byte	0x04, 0x17
        /*001a*/ 	.short	(.L_147 - .L_146)
.L_146:
        /*001c*/ 	.word	0x00000000
        /*0020*/ 	.short	0x0003
        /*0022*/ 	.short	0x0014
        /*0024*/ 	.byte	0x00, 0xf0, 0x11, 0x00


	//----- nvinfo : EIATTR_KPARAM_INFO
	.align		4
.L_147:
        /*0028*/ 	.byte	0x04, 0x17
        /*002a*/ 	.short	(.L_149 - .L_148)
.L_148:
        /*002c*/ 	.word	0x00000000
        /*0030*/ 	.short	0x0002
        /*0032*/ 	.short	0x0010
        /*0034*/ 	.byte	0x00, 0xf0, 0x11, 0x00


	//----- nvinfo : EIATTR_KPARAM_INFO
	.align		4
.L_149:
        /*0038*/ 	.byte	0x04, 0x17
        /*003a*/ 	.short	(.L_151 - .L_150)
.L_150:
        /*003c*/ 	.word	0x00000000
        /*0040*/ 	.short	0x0001
        /*0042*/ 	.short	0x0008
        /*0044*/ 	.byte	0x00, 0xf5, 0x21, 0x00


	//----- nvinfo : EIATTR_KPARAM_INFO
	.align		4
.L_151:
        /*0048*/ 	.byte	0x04, 0x17
        /*004a*/ 	.short	(.L_153 - .L_152)
.L_152:
        /*004c*/ 	.word	0x00000000
        /*0050*/ 	.short	0x0000
        /*0052*/ 	.short	0x0000
        /*0054*/ 	.byte	0x00, 0xf5, 0x21, 0x00


	//----- nvinfo : EIATTR_SPARSE_MMA_MASK
	.align		4
.L_153:
        /*0058*/ 	.byte	0x03, 0x50
        /*005a*/ 	.short	0x0000


	//----- nvinfo : EIATTR_MAXREG_COUNT
	.align		4
        /*005c*/ 	.byte	0x03, 0x1b
        /*005e*/ 	.short	0x00ff


	//----- nvinfo : EIATTR_MERCURY_ISA_VERSION
	.align		4
        /*0060*/ 	.byte	0x03, 0x5f
        /*0062*/ 	.short	0x0101


	//----- nvinfo : EIATTR_VRC_CTA_INIT_COUNT
	.align		4
        /*0064*/ 	.byte	0x02, 0x4a
	.zero		1
	.zero		1


	//----- nvinfo : EIATTR_EXIT_INSTR_OFFSETS
	.align		4
        /*0068*/ 	.byte	0x04, 0x1c
        /*006a*/ 	.short	(.L_155 - .L_154)


	//   ....[0]....
.L_154:
        /*006c*/ 	.word	0x000000f0


	//   ....[1]....
        /*0070*/ 	.word	0x000008d0


	//----- nvinfo : EIATTR_CRS_STACK_SIZE
	.align		4
.L_155:
        /*0074*/ 	.byte	0x04, 0x1e
        /*0076*/ 	.short	(.L_157 - .L_156)
.L_156:
        /*0078*/ 	.word	0x00000000


	//----- nvinfo : EIATTR_CBANK_PARAM_SIZE
	.align		4
.L_157:
        /*007c*/ 	.byte	0x03, 0x19
        /*007e*/ 	.short	0x001c


	//----- nvinfo : EIATTR_PARAM_CBANK
	.align		4
        /*0080*/ 	.byte	0x04, 0x0a
        /*0082*/ 	.short	(.L_159 - .L_158)
	.align		4
.L_158:
        /*0084*/ 	.word	index@(.nv.constant0._Z25normalize_imagenet_kernelPKhPfiii)
        /*0088*/ 	.short	0x0380
        /*008a*/ 	.short	0x001c


	//----- nvinfo : EIATTR_SW_WAR
	.align		4
.L_159:
        /*008c*/ 	.byte	0x04, 0x36
        /*008e*/ 	.short	(.L_161 - .L_160)
.L_160:
        /*0090*/ 	.word	0x00000008
.L_161:


//--------------------- .nv.callgraph             --------------------------
	.section	.nv.callgraph,"",@"SHT_CUDA_CALLGRAPH"
	.align	4
	.sectionentsize	8
	.align		4
        /*0000*/ 	.word	0x00000000
	.align		4
        /*0004*/ 	.word	0xffffffff
	.align		4
        /*0008*/ 	.word	0x00000000
	.align		4
        /*000c*/ 	.word	0xfffffffe
	.align		4
        /*0010*/ 	.word	0x00000000
	.align		4
        /*0014*/ 	.word	0xfffffffd
	.align		4
        /*0018*/ 	.word	0x00000000
	.align		4
        /*001c*/ 	.word	0xfffffffc


//--------------------- .nv.constant3             --------------------------
	.section	.nv.constant3,"a",@progbits
	.align	4
.nv.constant3:
	.type		IMAGENET_MEAN,@object
	.size		IMAGENET_MEAN,(IMAGENET_STD - IMAGENET_MEAN)
IMAGENET_MEAN:
        /*0000*/ 	.byte	0xec, 0x51, 0xf8, 0x3e, 0xd5, 0x78, 0xe9, 0x3e, 0x3b, 0xdf, 0xcf, 0x3e
	.type		IMAGENET_STD,@object
	.size		IMAGENET_STD,(.L_1 - IMAGENET_STD)
IMAGENET_STD:
        /*000c*/ 	.byte	0xfa, 0x7e, 0x6a, 0x3e, 0x42, 0x60, 0x65, 0x3e, 0x66, 0x66, 0x66, 0x3e
.L_1:


//--------------------- .text._Z28normalize_hwc_to_nchw_kernelIhEvPKT_PfiiiiPKfS5_f --------------------------
	.section	.text._Z28normalize_hwc_to_nchw_kernelIhEvPKT_PfiiiiPKfS5_f,"ax",@progbits
	.align	128
        .global         _Z28normalize_hwc_to_nchw_kernelIhEvPKT_PfiiiiPKfS5_f
        .type           _Z28normalize_hwc_to_nchw_kernelIhEvPKT_PfiiiiPKfS5_f,@function
        .size           _Z28normalize_hwc_to_nchw_kernelIhEvPKT_PfiiiiPKfS5_f,(.L_x_87 - _Z28normalize_hwc_to_nchw_kernelIhEvPKT_PfiiiiPKfS5_f)
        .other          _Z28normalize_hwc_to_nchw_kernelIhEvPKT_PfiiiiPKfS5_f,@"STO_CUDA_ENTRY STV_DEFAULT"
_Z28normalize_hwc_to_nchw_kernelIhEvPKT_PfiiiiPKfS5_f:
.text._Z28normalize_hwc_to_nchw_kernelIhEvPKT_PfiiiiPKfS5_f:
[----:B------:R-:W-:Y:S01]  /*0000*/  LDC R1, c[0x0][0x37c] ;  /* 0x0000df00ff017b82 */ /* 0x000fe20000000800 */
[----:B------:R-:W0:Y:S07]  /*0010*/  S2R R0, SR_TID.Y ;  /* 0x0000000000007919 */ /* 0x000e2e0000002200 */
[----:B------:R-:W1:Y:S01]  /*0020*/  S2UR UR4, SR_CTAID.Y ;  /* 0x00000000000479c3 */ /* 0x000e620000002600 */
[----:B------:R-:W2:Y:S01]  /*0030*/  LDCU UR14, c[0x0][0x398] ;  /* 0x00007300ff0e77ac */ /* 0x000ea20008000800 */
[----:B------:R-:W3:Y:S06]  /*0040*/  S2R R3, SR_TID.X ;  /* 0x0000000000037919 */ /* 0x000eec0000002100 */
[----:B------:R-:W3:Y:S01]  /*0050*/  LDC R10, c[0x0][0x360] ;  /* 0x0000d800ff0a7b82 */ /* 0x000ee20000000800 */
[----:B------:R-:W1:Y:S07]  /*0060*/  LDCU UR5, c[0x0][0x364] ;  /* 0x00006c80ff0577ac */ /* 0x000e6e0008000800 */
[----:B------:R-:W3:Y:S08]  /*0070*/  S2UR UR6, SR_CTAID.X ;  /* 0x00000000000679c3 */ /* 0x000ef00000002500 */
[----:B------:R-:W4:Y:S01]  /*0080*/  LDC.64 R8, c[0x0][0x390] ;  /* 0x0000e400ff087b82 */ /* 0x000f220000000a00 */
[----:B-1----:R-:W-:-:S07]  /*0090*/  UIMAD UR4, UR4, UR5, URZ ;  /* 0x00000005040472a4 */ /* 0x002fce000f8e02ff */
[----:B------:R-:W1:Y:S01]  /*00a0*/  S2UR UR7, SR_CTAID.Z ;  /* 0x00000000000779c3 */ /* 0x000e620000002700 */
[----:B0-----:R-:W-:Y:S01]  /*00b0*/  IADD3 R2, PT, PT, R0, UR4, RZ ;  /* 0x0000000400027c10 */ /* 0x001fe2000fffe0ff */
[----:B---3--:R-:W-:-:S03]  /*00c0*/  IMAD R10, R10, UR6, R3 ;  /* 0x000000060a0a7c24 */ /* 0x008fc6000f8e0203 */
[----:B----4-:R-:W-:-:S04]  /*00d0*/  ISETP.GE.AND P0, PT, R2, R9, PT ;  /* 0x000000090200720c */ /* 0x010fc80003f06270 */
[----:B--2---:R-:W-:-:S04]  /*00e0*/  ISETP.GE.OR P0, PT, R10, UR14, P0 ;  /* 0x0000000e0a007c0c */ /* 0x004fc80008706670 */
[----:B-1----:R-:W-:-:S13]  /*00f0*/  ISETP.LE.OR P0, PT, R8, UR7, P0 ;  /* 0x0000000708007c0c */ /* 0x002fda0008703670 */
[----:B------:R-:W-:Y:S05]  /*0100*/  @P0 EXIT ;  /* 0x000000000000094d */ /* 0x000fea0003800000 */
[----:B------:R-:W0:Y:S02]  /*0110*/  LDC R11, c[0x0][0x39c] ;  /* 0x0000e700ff0b7b82 */ /* 0x000e240000000800 */
[----:B0-----:R-:W-:-:S13]  /*0120*/  ISETP.GE.AND P0, PT, R11, 0x1, PT ;  /* 0x000000010b00780c */ /* 0x001fda0003f06270 */
[----:B------:R-:W-:Y:S05]  /*0130*/  @!P0 EXIT ;  /* 0x000000000000894d */ /* 0x000fea0003800000 */
[----:B------:R-:W-:Y:S01]  /*0140*/  ISETP.GE.U32.AND P0, PT, R11, 0x4, PT ;  /* 0x000000040b00780c */ /* 0x000fe20003f06070 */
[----:B------:R-:W-:Y:S01]  /*0150*/  IMAD R2, R2, UR14, R10 ;  /* 0x0000000e02027c24 */ /* 0x000fe2000f8e020a */
[----:B------:R-:W0:Y:S01]  /*0160*/  LDCU.64 UR12, c[0x0][0x358] ;  /* 0x00006b00ff0c77ac */ /* 0x000e220008000a00 */
[----:B------:R-:W-:Y:S02]  /*0170*/  IMAD R3, R9, UR7, RZ ;  /* 0x0000000709037c24 */ /* 0x000fe4000f8e02ff */
[----:B------:R-:W-:Y:S02]  /*0180*/  HFMA2 R5, -RZ, RZ, 0, 0 ;  /* 0x00000000ff057431 */ /* 0x000fe400000001ff */
[----:B------:R-:W-:Y:S02]  /*0190*/  IMAD R4, R11, UR7, RZ ;  /* 0x000000070b047c24 */ /* 0x000fe4000f8e02ff */
[----:B------:R-:W-:Y:S01]  /*01a0*/  IMAD R6, R3, UR14, R2 ;  /* 0x0000000e03067c24 */ /* 0x000fe2000f8e0202 */
[----:B------:R-:W-:Y:S01]  /*01b0*/  LOP3.LUT R3, R11, 0x3, RZ, 0xc0, !PT ;  /* 0x000000030b037812 */ /* 0x000fe200078ec0ff */
[----:B------:R-:W-:-:S02]  /*01c0*/  IMAD R7, R9, UR14, RZ ;  /* 0x0000000e09077c24 */ /* 0x000fc4000f8e02ff */
[----:B------:R-:W-:Y:S01]  /*01d0*/  IMAD R6, R6, R11, RZ ;  /* 0x0000000b06067224 */ /* 0x000fe200078e02ff */
[----:B------:R-:W-:Y:S06]  /*01e0*/  @!P0 BRA `(.L_x_0) ;  /* 0x0000000800b08947 */ /* 0x000fec0003800000 */
[----:B------:R-:W1:Y:S01]  /*01f0*/  LDCU.128 UR8, c[0x0][0x3a0] ;  /* 0x00007400ff0877ac */ /* 0x000e620008000c00 */
[----:B------:R-:W2:Y:S01]  /*0200*/  LDC R8, c[0x0][0x3b0] ;  /* 0x0000ec00ff087b82 */ /* 0x000ea20000000800 */
[----:B------:R-:W-:Y:S01]  /*0210*/  IMAD R0, R4, R9, R0 ;  /* 0x0000000904007224 */ /* 0x000fe200078e0200 */
[----:B------:R-:W-:Y:S01]  /*0220*/  LOP3.LUT R5, R11, 0x7ffffffc, RZ, 0xc0, !PT ;  /* 0x7ffffffc0b057812 */ /* 0x000fe200078ec0ff */
[----:B------:R-:W3:Y:S02]  /*0230*/  LDCU.64 UR16, c[0x0][0x380] ;  /* 0x00007000ff1077ac */ /* 0x000ee40008000a00 */
[----:B------:R-:W-:Y:S01]  /*0240*/  VIADD R9, R0, UR4 ;  /* 0x0000000400097c36 */ /* 0x000fe20008000000 */
[----:B------:R-:W-:Y:S02]  /*0250*/  IADD3 R11, PT, PT, -R5, RZ, RZ ;  /* 0x000000ff050b7210 */ /* 0x000fe40007ffe1ff */
[----:B------:R-:W4:Y:S01]  /*0260*/  LDC.64 R12, c[0x0][0x388] ;  /* 0x0000e200ff0c7b82 */ /* 0x000f220000000a00 */
[----:B------:R-:W-:Y:S01]  /*0270*/  IMAD R10, R9, UR14, R10 ;  /* 0x0000000e090a7c24 */ /* 0x000fe2000f8e020a */
[----:B------:R-:W-:Y:S01]  /*0280*/  MOV R9, R6 ;  /* 0x0000000600097202 */ /* 0x000fe20000000f00 */
[----:B-1----:R-:W-:-:S02]  /*0290*/  UIADD3 UR7, UP0, UPT, UR8, 0x8, URZ ;  /* 0x0000000808077890 */ /* 0x002fc4000ff1e0ff */
[----:B------:R-:W-:Y:S02]  /*02a0*/  UIADD3 UR5, UP1, UPT, UR10, 0x8, URZ ;  /* 0x000000080a057890 */ /* 0x000fe4000ff3e0ff */
[----:B------:R-:W-:Y:S02]  /*02b0*/  UIADD3.X UR8, UPT, UPT, URZ, UR9, URZ, UP0, !UPT ;  /* 0x00000009ff087290 */ /* 0x000fe400087fe4ff */
[----:B------:R-:W-:Y:S01]  /*02c0*/  UIADD3.X UR6, UPT, UPT, URZ, UR11, URZ, UP1, !UPT ;  /* 0x0000000bff067290 */ /* 0x000fe20008ffe4ff */
[----:B------:R-:W-:Y:S01]  /*02d0*/  IMAD.U32 R16, RZ, RZ, UR7 ;  /* 0x00000007ff107e24 */ /* 0x000fe2000f8e00ff */
[----:B------:R-:W-:Y:S02]  /*02e0*/  MOV R18, UR5 ;  /* 0x0000000500127c02 */ /* 0x000fe40008000f00 */
[----:B------:R-:W-:Y:S02]  /*02f0*/  MOV R27, UR8 ;  /* 0x00000008001b7c02 */ /* 0x000fe40008000f00 */
[----:B---3--:R-:W-:-:S07]  /*0300*/  IMAD.U32 R23, RZ, RZ, UR6 ;  /* 0x00000006ff177e24 */ /* 0x008fce000f8e00ff */
.L_x_17:
[----:B------:R-:W-:-:S04]  /*0310*/  IADD3 R14, P0, PT, R9, UR16, RZ ;  /* 0x00000010090e7c10 */ /* 0x000fc8000ff1e0ff */
[----:B------:R-:W-:-:S05]  /*0320*/  LEA.HI.X.SX32 R15, R9, UR17, 0x1, P0 ;  /* 0x00000011090f7c11 */ /* 0x000fca00080f0eff */
[----:B0-----:R-:W3:Y:S01]  /*0330*/  LDG.E.U8.CONSTANT R25, desc[UR12][R14.64] ;  /* 0x0000000c0e197981 */ /* 0x001ee2000c1e9100 */
[----:B--2---:R-:W0:Y:S01]  /*0340*/  MUFU.RCP R17, R8 ;  /* 0x0000000800117308 */ /* 0x004e220000001000 */
[----:B------:R-:W-:Y:S01]  /*0350*/  BSSY.RECONVERGENT B2, `(.L_x_1) ;  /* 0x000000f000027945 */ /* 0x000fe20003800200 */
[----:B0-----:R-:W-:-:S04]  /*0360*/  FFMA R0, R17, -R8, 1 ;  /* 0x3f80000011007423 */ /* 0x001fc80000000808 */
[----:B------:R-:W-:Y:S01]  /*0370*/  FFMA R0, R17, R0, R17 ;  /* 0x0000000011007223 */ /* 0x000fe20000000011 */
[----:B---3--:R-:W-:-:S04]  /*0380*/  I2FP.F32.U32 R25, R25 ;  /* 0x0000001900197245 */ /* 0x008fc80000201000 */
[----:B------:R-:W0:Y:S01]  /*0390*/  FCHK P0, R25, R8 ;  /* 0x0000000819007302 */ /* 0x000e220000000000 */
[----:B------:R-:W-:-:S04]  /*03a0*/  FFMA R17, R25, R0, RZ ;  /* 0x0000000019117223 */ /* 0x000fc800000000ff */
[----:B------:R-:W-:-:S04]  /*03b0*/  FFMA R19, R17, -R8, R25 ;  /* 0x8000000811137223 */ /* 0x000fc80000000019 */
[----:B------:R-:W-:Y:S01]  /*03c0*/  FFMA R22, R0, R19, R17 ;  /* 0x0000001300167223 */ /* 0x000fe20000000011 */
[----:B------:R-:W-:Y:S02]  /*03d0*/  MOV R17, R27 ;  /* 0x0000001b00117202 */ /* 0x000fe40000000f00 */
[----:B------:R-:W-:Y:S01]  /*03e0*/  MOV R19, R23 ;  /* 0x0000001700137202 */ /* 0x000fe20000000f00 */
[----:B0-----:R-:W-:Y:S06]  /*03f0*/  @!P0 BRA `(.L_x_2) ;  /* 0x0000000000108947 */ /* 0x001fec0003800000 */
[----:B------:R-:W0:Y:S01]  /*0400*/  LDCU UR5, c[0x0][0x3b0] ;  /* 0x00007600ff0577ac */ /* 0x000e220008000800 */
[----:B------:R-:W-:Y:S01]  /*0410*/  MOV R0, 0x440 ;  /* 0x0000044000007802 */ /* 0x000fe20000000f00 */
[----:B0-----:R-:W-:-:S07]  /*0420*/  IMAD.U32 R22, RZ, RZ, UR5 ;  /* 0x00000005ff167e24 */ /* 0x001fce000f8e00ff */
[----:B----4-:R-:W-:Y:S05]  /*0430*/  CALL.REL.NOINC `($__internal_0_$__cuda_sm3x_div_rn_noftz_f32_slowpath) ;  /* 0x0000001000487944 */ /* 0x010fea0003c00000 */
.L_x_2:
[----:B------:R-:W-:Y:S05]  /*0440*/  BSYNC.RECONVERGENT B2 ;  /* 0x0000000000027941 */ /* 0x000fea0003800200 */
.L_x_1:
[----:B------:R-:W2:Y:S04]  /*0450*/  LDG.E.CONSTANT R24, desc[UR12][R18.64+-0x8] ;  /* 0xfffff80c12187981 */ /* 0x000ea8000c1e9900 */
[----:B------:R-:W3:Y:S01]  /*0460*/  LDG.E.CONSTANT R25, desc[UR12][R16.64+-0x8] ;  /* 0xfffff80c10197981 */ /* 0x000ee2000c1e9900 */
[----:B------:R-:W-:Y:S01]  /*0470*/  BSSY.RECONVERGENT B2, `(.L_x_3) ;  /* 0x000000d000027945 */ /* 0x000fe20003800200 */
[----:B--2---:R-:W0:Y:S01]  /*0480*/  MUFU.RCP R0, R24 ;  /* 0x0000001800007308 */ /* 0x004e220000001000 */
[----:B---3--:R-:W-:-:S07]  /*0490*/  FADD R25, -R25, R22 ;  /* 0x0000001619197221 */ /* 0x008fce0000000100 */
[----:B------:R-:W1:Y:S01]  /*04a0*/  FCHK P0, R25, R24 ;  /* 0x0000001819007302 */ /* 0x000e620000000000 */
[----:B0-----:R-:W-:-:S04]  /*04b0*/  FFMA R21, -R24, R0, 1 ;  /* 0x3f80000018157423 */ /* 0x001fc80000000100 */
[----:B------:R-:W-:-:S04]  /*04c0*/  FFMA R0, R0, R21, R0 ;  /* 0x0000001500007223 */ /* 0x000fc80000000000 */
[----:B------:R-:W-:-:S04]  /*04d0*/  FFMA R21, R25, R0, RZ ;  /* 0x0000000019157223 */ /* 0x000fc800000000ff */
[----:B------:R-:W-:-:S04]  /*04e0*/  FFMA R20, -R24, R21, R25 ;  /* 0x0000001518147223 */ /* 0x000fc80000000119 */
[----:B------:R-:W-:Y:S01]  /*04f0*/  FFMA R22, R0, R20, R21 ;  /* 0x0000001400167223 */ /* 0x000fe20000000015 */
[----:B-1----:R-:W-:Y:S06]  /*0500*/  @!P0 BRA `(.L_x_4) ;  /* 0x00000000000c8947 */ /* 0x002fec0003800000 */
[----:B------:R-:W-:Y:S02]  /*0510*/  MOV R22, R24 ;  /* 0x0000001800167202 */ /* 0x000fe40000000f00 */
[----:B------:R-:W-:-:S07]  /*0520*/  MOV R0, 0x540 ;  /* 0x0000054000007802 */ /* 0x000fce0000000f00 */
[----:B----4-:R-:W-:Y:S05]  /*0530*/  CALL.REL.NOINC `($__internal_0_$__cuda_sm3x_div_rn_noftz_f32_slowpath) ;  /* 0x0000001000087944 */ /* 0x010fea0003c00000 */
.L_x_4:
[----:B------:R-:W-:Y:S05]  /*0540*/  BSYNC.RECONVERGENT B2 ;  /* 0x0000000000027941 */ /* 0x000fea0003800200 */
.L_x_3:
[----:B------:R-:W2:Y:S01]  /*0550*/  LDG.E.U8.CONSTANT R0, desc[UR12][R14.64+0x1] ;  /* 0x0000010c0e007981 */ /* 0x000ea2000c1e9100 */
[----:B------:R-:W0:Y:S01]  /*0560*/  MUFU.RCP R23, R8 ;  /* 0x0000000800177308 */ /* 0x000e220000001000 */
[----:B----4-:R-:W-:Y:S01]  /*0570*/  IMAD.WIDE R20, R10, 0x4, R12 ;  /* 0x000000040a147825 */ /* 0x010fe200078e020c */
[----:B------:R-:W-:Y:S04]  /*0580*/  BSSY.RECONVERGENT B2, `(.L_x_5) ;  /* 0x0000010000027945 */ /* 0x000fe80003800200 */
[----:B------:R1:W-:Y:S01]  /*0590*/  STG.E desc[UR12][R20.64], R22 ;  /* 0x0000001614007986 */ /* 0x0003e2000c10190c */
[----:B0-----:R-:W-:Y:S01]  /*05a0*/  FFMA R24, R23, -R8, 1 ;  /* 0x3f80000017187423 */ /* 0x001fe20000000808 */
[----:B--2---:R-:W-:-:S03]  /*05b0*/  I2FP.F32.U32 R26, R0 ;  /* 0x00000000001a7245 */ /* 0x004fc60000201000 */
[----:B------:R-:W-:Y:S01]  /*05c0*/  FFMA R0, R23, R24, R23 ;  /* 0x0000001817007223 */ /* 0x000fe20000000017 */
[----:B------:R-:W0:Y:S03]  /*05d0*/  FCHK P0, R26, R8 ;  /* 0x000000081a007302 */ /* 0x000e260000000000 */
[----:B------:R-:W-:-:S04]  /*05e0*/  FFMA R23, R0, R26, RZ ;  /* 0x0000001a00177223 */ /* 0x000fc800000000ff */
[----:B------:R-:W-:-:S04]  /*05f0*/  FFMA R24, R23, -R8, R26 ;  /* 0x8000000817187223 */ /* 0x000fc8000000001a */
[----:B------:R-:W-:Y:S01]  /*0600*/  FFMA R25, R0, R24, R23 ;  /* 0x0000001800197223 */ /* 0x000fe20000000017 */
[----:B01----:R-:W-:Y:S06]  /*0610*/  @!P0 BRA `(.L_x_6) ;  /* 0x0000000000188947 */ /* 0x003fec0003800000 */
[----:B------:R-:W0:Y:S01]  /*0620*/  LDCU UR5, c[0x0][0x3b0] ;  /* 0x00007600ff0577ac */ /* 0x000e220008000800 */
[----:B------:R-:W-:Y:S02]  /*0630*/  MOV R25, R26 ;  /* 0x0000001a00197202 */ /* 0x000fe40000000f00 */
[----:B------:R-:W-:Y:S01]  /*0640*/  MOV R0, 0x670 ;  /* 0x0000067000007802 */ /* 0x000fe20000000f00 */
[----:B0-----:R-:W-:-:S07]  /*0650*/  IMAD.U32 R22, RZ, RZ, UR5 ;  /* 0x00000005ff167e24 */ /* 0x001fce000f8e00ff */
[----:B------:R-:W-:Y:S05]  /*0660*/  CALL.REL.NOINC `($__internal_0_$__cuda_sm3x_div_rn_noftz_f32_slowpath) ;  /* 0x0000000c00bc7944 */ /* 0x000fea0003c00000 */
[----:B------:R-:W-:-:S07]  /*0670*/  MOV R25, R22 ;  /* 0x0000001600197202 */ /* 0x000fce0000000f00 */
.L_x_6:
[----:B------:R-:W-:Y:S05]  /*0680*/  BSYNC.RECONVERGENT B2 ;  /* 0x0000000000027941 */ /* 0x000fea0003800200 */
.L_x_5:
        /* <DEDUP_REMOVED lines=12> */
[----:B------:R-:W-:-:S07]  /*0750*/  MOV R0, 0x770 ;  /* 0x0000077000007802 */ /* 0x000fce0000000f00 */
[----:B------:R-:W-:Y:S05]  /*0760*/  CALL.REL.NOINC `($__internal_0_$__cuda_sm3x_div_rn_noftz_f32_slowpath) ;  /* 0x0000000c007c7944 */ /* 0x000fea0003c00000 */
[----:B------:R-:W-:-:S07]  /*0770*/  MOV R23, R22 ;  /* 0x0000001600177202 */ /* 0x000fce0000000f00 */
.L_x_8:
[----:B------:R-:W-:Y:S05]  /*0780*/  BSYNC.RECONVERGENT B2 ;  /* 0x0000000000027941 */ /* 0x000fea0003800200 */
.L_x_7:
[----:B------:R-:W2:Y:S01]  /*0790*/  LDG.E.U8.CONSTANT R0, desc[UR12][R14.64+0x2] ;  /* 0x0000020c0e007981 */ /* 0x000ea2000c1e9100 */
[----:B------:R-:W0:Y:S01]  /*07a0*/  MUFU.RCP R25, R8 ;  /* 0x0000000800197308 */ /* 0x000e220000001000 */
[----:B------:R-:W-:Y:S01]  /*07b0*/  IMAD.WIDE R20, R7, 0x4, R20 ;  /* 0x0000000407147825 */ /* 0x000fe200078e0214 */
        /* <DEDUP_REMOVED lines=11> */
[----:B------:R-:W-:Y:S01]  /*0870*/  IMAD.MOV.U32 R25, RZ, RZ, R24 ;  /* 0x000000ffff197224 */ /* 0x000fe200078e0018 */
[----:B------:R-:W-:Y:S02]  /*0880*/  MOV R0, 0x8b0 ;  /* 0x000008b000007802 */ /* 0x000fe40000000f00 */
[----:B0-----:R-:W-:-:S07]  /*0890*/  MOV R22, UR5 ;  /* 0x0000000500167c02 */ /* 0x001fce0008000f00 */
[----:B------:R-:W-:Y:S05]  /*08a0*/  CALL.REL.NOINC `($__internal_0_$__cuda_sm3x_div_rn_noftz_f32_slowpath) ;  /* 0x0000000c002c7944 */ /* 0x000fea0003c00000 */
[----:B------:R-:W-:-:S07]  /*08b0*/  MOV R25, R22 ;  /* 0x0000001600197202 */ /* 0x000fce0000000f00 */
.L_x_10:
[----:B------:R-:W-:Y:S05]  /*08c0*/  BSYNC.RECONVERGENT B2 ;  /* 0x0000000000027941 */ /* 0x000fea0003800200 */
.L_x_9:
        /* <DEDUP_REMOVED lines=14> */
[----:B------:R-:W-:-:S07]  /*09b0*/  IMAD.MOV.U32 R23, RZ, RZ, R22 ;  /* 0x000000ffff177224 */ /* 0x000fce00078e0016 */
.L_x_12:
[----:B------:R-:W-:Y:S05]  /*09c0*/  BSYNC.RECONVERGENT B2 ;  /* 0x0000000000027941 */ /* 0x000fea0003800200 */
.L_x_11:
[----:B------:R-:W2:Y:S01]  /*09d0*/  LDG.E.U8.CONSTANT R14, desc[UR12][R14.64+0x3] ;  /* 0x0000030c0e0e7981 */ /* 0x000ea2000c1e9100 */
[----:B------:R-:W0:Y:S01]  /*09e0*/  MUFU.RCP R25, R8 ;  /* 0x0000000800197308 */ /* 0x000e220000001000 */
[----:B------:R-:W-:Y:S01]  /*09f0*/  IMAD.WIDE R20, R7, 0x4, R20 ;  /* 0x0000000407147825 */ /* 0x000fe200078e0214 */
[----:B------:R-:W-:Y:S04]  /*0a00*/  BSSY.RECONVERGENT B2, `(.L_x_13) ;  /* 0x000000f000027945 */ /* 0x000fe80003800200 */
[----:B------:R1:W-:Y:S01]  /*0a10*/  STG.E desc[UR12][R20.64], R23 ;  /* 0x0000001714007986 */ /* 0x0003e2000c10190c */
[----:B0-----:R-:W-:-:S04]  /*0a20*/  FFMA R0, R25, -R8, 1 ;  /* 0x3f80000019007423 */ /* 0x001fc80000000808 */
[----:B------:R-:W-:Y:S01]  /*0a30*/  FFMA R0, R25, R0, R25 ;  /* 0x0000000019007223 */ /* 0x000fe20000000019 */
[----:B--2---:R-:W-:-:S04]  /*0a40*/  I2FP.F32.U32 R24, R14 ;  /* 0x0000000e00187245 */ /* 0x004fc80000201000 */
[----:B------:R-:W0:Y:S01]  /*0a50*/  FCHK P0, R24, R8 ;  /* 0x0000000818007302 */ /* 0x000e220000000000 */
[----:B------:R-:W-:-:S04]  /*0a60*/  FFMA R25, R0, R24, RZ ;  /* 0x0000001800197223 */ /* 0x000fc800000000ff */
[----:B------:R-:W-:-:S04]  /*0a70*/  FFMA R22, R25, -R8, R24 ;  /* 0x8000000819167223 */ /* 0x000fc80000000018 */
[----:B------:R-:W-:Y:S01]  /*0a80*/  FFMA R22, R0, R22, R25 ;  /* 0x0000001600167223 */ /* 0x000fe20000000019 */
[----:B01----:R-:W-:Y:S06]  /*0a90*/  @!P0 BRA `(.L_x_14) ;  /* 0x0000000000148947 */ /* 0x003fec0003800000 */
[----:B------:R-:W0:Y:S01]  /*0aa0*/  LDCU UR5, c[0x0][0x3b0] ;  /* 0x00007600ff0577ac */ /* 0x000e220008000800 */
[----:B------:R-:W-:Y:S02]  /*0ab0*/  MOV R25, R24 ;  /* 0x0000001800197202 */ /* 0x000fe40000000f00 */
[----:B------:R-:W-:Y:S02]  /*0ac0*/  MOV R0, 0xaf0 ;  /* 0x00000af000007802 */ /* 0x000fe40000000f00 */
[----:B0-----:R-:W-:-:S07]  /*0ad0*/  MOV R22, UR5 ;  /* 0x0000000500167c02 */ /* 0x001fce0008000f00 */
[----:B------:R-:W-:Y:S05]  /*0ae0*/  CALL.REL.NOINC `($__internal_0_$__cuda_sm3x_div_rn_noftz_f32_slowpath) ;  /* 0x00000008009c7944 */ /* 0x000fea0003c00000 */
.L_x_14:
[----:B------:R-:W-:Y:S05]  /*0af0*/  BSYNC.RECONVERGENT B2 ;  /* 0x0000000000027941 */ /* 0x000fea0003800200 */
.L_x_13:
        /* <DEDUP_REMOVED lines=12> */
[----:B------:R-:W-:Y:S01]  /*0bc0*/  IMAD.MOV.U32 R22, RZ, RZ, R24 ;  /* 0x000000ffff167224 */ /* 0x000fe200078e0018 */
[----:B------:R-:W-:-:S07]  /*0bd0*/  MOV R0, 0xbf0 ;  /* 0x00000bf000007802 */ /* 0x000fce0000000f00 */
[----:B------:R-:W-:Y:S05]  /*0be0*/  CALL.REL.NOINC `($__internal_0_$__cuda_sm3x_div_rn_noftz_f32_slowpath) ;  /* 0x00000008005c7944 */ /* 0x000fea0003c00000 */
.L_x_16:
[----:B------:R-:W-:Y:S05]  /*0bf0*/  BSYNC.RECONVERGENT B2 ;  /* 0x0000000000027941 */ /* 0x000fea0003800200 */
.L_x_15:
[----:B------:R-:W-:Y:S01]  /*0c00*/  IMAD.WIDE R20, R7, 0x4, R20 ;  /* 0x0000000407147825 */ /* 0x000fe200078e0214 */
[----:B------:R-:W-:Y:S02]  /*0c10*/  IADD3 R11, PT, PT, R11, 0x4, RZ ;  /* 0x000000040b0b7810 */ /* 0x000fe40007ffe0ff */
[----:B------:R-:W-:Y:S02]  /*0c20*/  IADD3 R18, P2, PT, R18, 0x10, RZ ;  /* 0x0000001012127810 */ /* 0x000fe40007f5e0ff */
[----:B------:R1:W-:Y:S01]  /*0c30*/  STG.E desc[UR12][R20.64], R22 ;  /* 0x0000001614007986 */ /* 0x0003e2000c10190c */
[----:B------:R-:W-:Y:S02]  /*0c40*/  ISETP.NE.AND P0, PT, R11, RZ, PT ;  /* 0x000000ff0b00720c */ /* 0x000fe40003f05270 */
[----:B------:R-:W-:Y:S01]  /*0c50*/  IADD3 R16, P1, PT, R16, 0x10, RZ ;  /* 0x0000001010107810 */ /* 0x000fe20007f3e0ff */
[----:B------:R-:W-:Y:S01]  /*0c60*/  IMAD.X R23, RZ, RZ, R19, P2 ;  /* 0x000000ffff177224 */ /* 0x000fe200010e0613 */
[----:B------:R-:W-:-:S02]  /*0c70*/  LEA R10, R7, R10, 0x2 ;  /* 0x0000000a070a7211 */ /* 0x000fc400078e10ff */
[----:B------:R-:W-:Y:S02]  /*0c80*/  IADD3.X R27, PT, PT, RZ, R17, RZ, P1, !PT ;  /* 0x00000011ff1b7210 */ /* 0x000fe40000ffe4ff */
[----:B------:R-:W-:-:S05]  /*0c90*/  IADD3 R9, PT, PT, R9, 0x4, RZ ;  /* 0x0000000409097810 */ /* 0x000fca0007ffe0ff */
[----:B-1----:R-:W-:Y:S05]  /*0ca0*/  @P0 BRA `(.L_x_17) ;  /* 0xfffffff400980947 */ /* 0x002fea000383ffff */
.L_x_0:
[----:B------:R-:W-:-:S13]  /*0cb0*/  ISETP.NE.AND P0, PT, R3, RZ, PT ;  /* 0x000000ff0300720c */ /* 0x000fda0003f05270 */
[----:B0-----:R-:W-:Y:S05]  /*0cc0*/  @!P0 EXIT ;  /* 0x000000000000894d */ /* 0x001fea0003800000 */
[----:B------:R-:W-:-:S13]  /*0cd0*/  ISETP.NE.AND P0, PT, R3, 0x1, PT ;  /* 0x000000010300780c */ /* 0x000fda0003f05270 */
[----:B------:R-:W-:Y:S05]  /*0ce0*/  @!P0 BRA `(.L_x_18) ;  /* 0x0000000400508947 */ /* 0x000fea0003800000 */
[----:B------:R-:W0:Y:S01]  /*0cf0*/  LDCU.64 UR4, c[0x0][0x380] ;  /* 0x00007000ff0477ac */ /* 0x000e220008000a00 */
[----:B------:R-:W-:Y:S01]  /*0d00*/  IMAD.IADD R0, R6, 0x1, R5 ;  /* 0x0000000106007824 */ /* 0x000fe200078e0205 */
[----:B------:R-:W1:Y:S04]  /*0d10*/  LDC R10, c[0x0][0x3b0] ;  /* 0x0000ec00ff0a7b82 */ /* 0x000e680000000800 */
[----:B0-----:R-:W-:-:S04]  /*0d20*/  IADD3 R14, P0, PT, R0, UR4, RZ ;  /* 0x00000004000e7c10 */ /* 0x001fc8000ff1e0ff */
[----:B------:R-:W-:-:S05]  /*0d30*/  LEA.HI.X.SX32 R15, R0, UR5, 0x1, P0 ;  /* 0x00000005000f7c11 */ /* 0x000fca00080f0eff */
[----:B------:R-:W2:Y:S01]  /*0d40*/  LDG.E.U8.CONSTANT R0, desc[UR12][R14.64] ;  /* 0x0000000c0e007981 */ /* 0x000ea2000c1e9100 */
[----:B-1----:R-:W0:Y:S01]  /*0d50*/  MUFU.RCP R3, R10 ;  /* 0x0000000a00037308 */ /* 0x002e220000001000 */
[----:B------:R-:W-:Y:S01]  /*0d60*/  BSSY.RECONVERGENT B2, `(.L_x_19) ;  /* 0x000000d000027945 */ /* 0x000fe20003800200 */
[----:B0-----:R-:W-:Y:S01]  /*0d70*/  FFMA R8, R3, -R10, 1 ;  /* 0x3f80000003087423 */ /* 0x001fe2000000080a */
[----:B--2---:R-:W-:-:S03]  /*0d80*/  I2FP.F32.U32 R25, R0 ;  /* 0x0000000000197245 */ /* 0x004fc60000201000 */
[----:B------:R-:W-:Y:S02]  /*0d90*/  FFMA R0, R3, R8, R3 ;  /* 0x0000000803007223 */ /* 0x000fe40000000003 */
[----:B------:R-:W0:Y:S02]  /*0da0*/  FCHK P0, R25, R10 ;  /* 0x0000000a19007302 */ /* 0x000e240000000000 */
[----:B------:R-:W-:-:S04]  /*0db0*/  FFMA R3, R0, R25, RZ ;  /* 0x0000001900037223 */ /* 0x000fc800000000ff */
[----:B------:R-:W-:-:S04]  /*0dc0*/  FFMA R8, R3, -R10, R25 ;  /* 0x8000000a03087223 */ /* 0x000fc80000000019 */
[----:B------:R-:W-:Y:S01]  /*0dd0*/  FFMA R22, R0, R8, R3 ;  /* 0x0000000800167223 */ /* 0x000fe20000000003 */
[----:B0-----:R-:W-:Y:S06]  /*0de0*/  @!P0 BRA `(.L_x_20) ;  /* 0x0000000000108947 */ /* 0x001fec0003800000 */
[----:B------:R-:W0:Y:S01]  /*0df0*/  LDCU UR4, c[0x0][0x3b0] ;  /* 0x00007600ff0477ac */ /* 0x000e220008000800 */
[----:B------:R-:W-:Y:S02]  /*0e00*/  MOV R0, 0xe30 ;  /* 0x00000e3000007802 */ /* 0x000fe40000000f00 */
[----:B0-----:R-:W-:-:S07]  /*0e10*/  MOV R22, UR4 ;  /* 0x0000000400167c02 */ /* 0x001fce0008000f00 */
[----:B------:R-:W-:Y:S05]  /*0e20*/  CALL.REL.NOINC `($__internal_0_$__cuda_sm3x_div_rn_noftz_f32_slowpath) ;  /* 0x0000000400cc7944 */ /* 0x000fea0003c00000 */
.L_x_20:
[----:B------:R-:W-:Y:S05]  /*0e30*/  BSYNC.RECONVERGENT B2 ;  /* 0x0000000000027941 */ /* 0x000fea0003800200 */
.L_x_19:
[----:B------:R-:W0:Y:S08]  /*0e40*/  LDC.64 R10, c[0x0][0x3a8] ;  /* 0x0000ea00ff0a7b82 */ /* 0x000e300000000a00 */
[----:B------:R-:W1:Y:S01]  /*0e50*/  LDC.64 R12, c[0x0][0x3a0] ;  /* 0x0000e800ff0c7b82 */ /* 0x000e620000000a00 */
[----:B0-----:R-:W-:-:S05]  /*0e60*/  IMAD.WIDE.U32 R10, R5, 0x4, R10 ;  /* 0x00000004050a7825 */ /* 0x001fca00078e000a */
[----:B------:R-:W2:Y:S01]  /*0e70*/  LDG.E.CONSTANT R16, desc[UR12][R10.64] ;  /* 0x0000000c0a107981 */ /* 0x000ea2000c1e9900 */
[----:B-1----:R-:W-:-:S05]  /*0e80*/  IMAD.WIDE.U32 R12, R5, 0x4, R12 ;  /* 0x00000004050c7825 */ /* 0x002fca00078e000c */
        /* <DEDUP_REMOVED lines=13> */
[----:B------:R-:W-:Y:S05]  /*0f60*/  CALL.REL.NOINC `($__internal_0_$__cuda_sm3x_div_rn_noftz_f32_slowpath) ;  /* 0x00000004007c7944 */ /* 0x000fea0003c00000 */
.L_x_22:
[----:B------:R-:W-:Y:S05]  /*0f70*/  BSYNC.RECONVERGENT B2 ;  /* 0x0000000000027941 */ /* 0x000fea0003800200 */
.L_x_21:
[----:B------:R-:W2:Y:S01]  /*0f80*/  LDG.E.U8.CONSTANT R14, desc[UR12][R14.64+0x1] ;  /* 0x0000010c0e0e7981 */ /* 0x000ea2000c1e9100 */
[----:B------:R-:W0:Y:S01]  /*0f90*/  LDC R17, c[0x0][0x3b0] ;  /* 0x0000ec00ff117b82 */ /* 0x000e220000000800 */
[----:B------:R-:W-:Y:S01]  /*0fa0*/  IMAD.IADD R0, R4, 0x1, R5 ;  /* 0x0000000104007824 */ /* 0x000fe200078e0205 */
[----:B------:R-:W-:Y:S03]  /*0fb0*/  BSSY.RECONVERGENT B2, `(.L_x_23) ;  /* 0x0000014000027945 */ /* 0x000fe60003800200 */
[----:B------:R-:W-:-:S03]  /*0fc0*/  IMAD R3, R0, R7, R2 ;  /* 0x0000000700037224 */ /* 0x000fc600078e0202 */
[----:B------:R-:W1:Y:S01]  /*0fd0*/  LDC.64 R8, c[0x0][0x388] ;  /* 0x0000e200ff087b82 */ /* 0x000e620000000a00 */
[----:B0-----:R-:W0:Y:S01]  /*0fe0*/  MUFU.RCP R18, R17 ;  /* 0x0000001100127308 */ /* 0x001e220000001000 */
[----:B-1----:R-:W-:-:S05]  /*0ff0*/  IMAD.WIDE R8, R3, 0x4, R8 ;  /* 0x0000000403087825 */ /* 0x002fca00078e0208 */
        /* <DEDUP_REMOVED lines=14> */
[----:B------:R-:W-:-:S07]  /*10e0*/  IMAD.MOV.U32 R25, RZ, RZ, R22 ;  /* 0x000000ffff197224 */ /* 0x000fce00078e0016 */
.L_x_24:
[----:B------:R-:W-:Y:S05]  /*10f0*/  BSYNC.RECONVERGENT B2 ;  /* 0x0000000000027941 */ /* 0x000fea0003800200 */
.L_x_23:
        /* <DEDUP_REMOVED lines=15> */
.L_x_26:
[----:B------:R-:W-:Y:S05]  /*11f0*/  BSYNC.RECONVERGENT B2 ;  /* 0x0000000000027941 */ /* 0x000fea0003800200 */
.L_x_25:
[----:B------:R-:W-:Y:S01]  /*1200*/  IMAD.WIDE R8, R7, 0x4, R8 ;  /* 0x0000000407087825 */ /* 0x000fe200078e0208 */
[----:B------:R-:W-:-:S04]  /*1210*/  IADD3 R5, PT, PT, R5, 0x2, RZ ;  /* 0x0000000205057810 */ /* 0x000fc80007ffe0ff */
[----:B------:R0:W-:Y:S03]  /*1220*/  STG.E desc[UR12][R8.64], R22 ;  /* 0x0000001608007986 */ /* 0x0001e6000c10190c */
.L_x_18:
[----:B------:R-:W1:Y:S02]  /*1230*/  LDC R0, c[0x0][0x39c] ;  /* 0x0000e700ff007b82 */ /* 0x000e640000000800 */
[----:B-1----:R-:W-:-:S04]  /*1240*/  LOP3.LUT R0, R0, 0x1, RZ, 0xc0, !PT ;  /* 0x0000000100007812 */ /* 0x002fc800078ec0ff */
[----:B------:R-:W-:-:S13]  /*1250*/  ISETP.NE.U32.AND P0, PT, R0, 0x1, PT ;  /* 0x000000010000780c */ /* 0x000fda0003f05070 */
[----:B------:R-:W-:Y:S05]  /*1260*/  @P0 EXIT ;  /* 0x000000000000094d */ /* 0x000fea0003800000 */
        /* <DEDUP_REMOVED lines=8> */
[----:B0-----:R-:W-:-:S04]  /*12f0*/  FFMA R0, R3, -R10, 1 ;  /* 0x3f80000003007423 */ /* 0x001fc8000000080a */
[----:B------:R-:W-:Y:S01]  /*1300*/  FFMA R0, R3, R0, R3 ;  /* 0x0000000003007223 */ /* 0x000fe20000000003 */
[----:B--2---:R-:W-:-:S04]  /*1310*/  I2FP.F32.U32 R25, R8 ;  /* 0x0000000800197245 */ /* 0x004fc80000201000 */
[----:B------:R-:W0:Y:S01]  /*1320*/  FCHK P0, R25, R10 ;  /* 0x0000000a19007302 */ /* 0x000e220000000000 */
        /* <DEDUP_REMOVED lines=8> */
.L_x_28:
[----:B------:R-:W-:Y:S05]  /*13b0*/  BSYNC.RECONVERGENT B2 ;  /* 0x0000000000027941 */ /* 0x000fea0003800200 */
.L_x_27:
[----:B------:R-:W0:Y:S08]  /*13c0*/  LDC.64 R10, c[0x0][0x3a8] ;  /* 0x0000ea00ff0a7b82 */ /* 0x000e300000000a00 */
[----:B------:R-:W1:Y:S01]  /*13d0*/  LDC.64 R8, c[0x0][0x3a0] ;  /* 0x0000e800ff087b82 */ /* 0x000e620000000a00 */
[----:B0-----:R-:W-:-:S06]  /*13e0*/  IMAD.WIDE.U32 R10, R5, 0x4, R10 ;  /* 0x00000004050a7825 */ /* 0x001fcc00078e000a */
[----:B------:R-:W2:Y:S01]  /*13f0*/  LDG.E.CONSTANT R10, desc[UR12][R10.64] ;  /* 0x0000000c0a0a7981 */ /* 0x000ea2000c1e9900 */
[----:B-1----:R-:W-:-:S06]  /*1400*/  IMAD.WIDE.U32 R8, R5, 0x4, R8 ;  /* 0x0000000405087825 */ /* 0x002fcc00078e0008 */
        /* <DEDUP_REMOVED lines=14> */
.L_x_30:
[----:B------:R-:W-:Y:S05]  /*14f0*/  BSYNC.RECONVERGENT B2 ;  /* 0x0000000000027941 */ /* 0x000fea0003800200 */
.L_x_29:
[----:B------:R-:W0:Y:S01]  /*1500*/  LDC.64 R8, c[0x0][0x388] ;  /* 0x0000e200ff087b82 */ /* 0x000e220000000a00 */
[----:B------:R-:W-:-:S04]  /*1510*/  IMAD.IADD R4, R4, 0x1, R5 ;  /* 0x0000000104047824 */ /* 0x000fc800078e0205 */
[----:B------:R-:W-:-:S04]  /*1520*/  IMAD R3, R4, R7, R2 ;  /* 0x0000000704037224 */ /* 0x000fc800078e0202 */
[----:B0-----:R-:W-:-:S05]  /*1530*/  IMAD.WIDE R2, R3, 0x4, R8 ;  /* 0x0000000403027825 */ /* 0x001fca00078e0208 */
[----:B------:R-:W-:Y:S01]  /*1540*/  STG.E desc[UR12][R2.64], R22 ;  /* 0x0000001602007986 */ /* 0x000fe2000c10190c */
[----:B------:R-:W-:Y:S05]  /*1550*/  EXIT ;  /* 0x000000000000794d */ /* 0x000fea0003800000 */
        .weak           $__internal_0_$__cuda_sm3x_div_rn_noftz_f32_slowpath
        .type           $__internal_0_$__cuda_sm3x_div_rn_noftz_f32_slowpath,@function
        .size           $__internal_0_$__cuda_sm3x_div_rn_noftz_f32_slowpath,(.L_x_87 - $__internal_0_$__cuda_sm3x_div_rn_noftz_f32_slowpath)
$__internal_0_$__cuda_sm3x_div_rn_noftz_f32_slowpath:
[----:B------:R-:W-:Y:S01]  /*1560*/  SHF.R.U32.HI R23, RZ, 0x17, R22 ;  /* 0x00000017ff177819 */ /* 0x000fe20000011616 */
[----:B------:R-:W-:Y:S01]  /*1570*/  BSSY.RECONVERGENT B0, `(.L_x_31) ;  /* 0x0000064000007945 */ /* 0x000fe20003800200 */
[----:B------:R-:W-:Y:S02]  /*1580*/  SHF.R.U32.HI R24, RZ, 0x17, R25 ;  /* 0x00000017ff187819 */ /* 0x000fe40000011619 */
[----:B------:R-:W-:Y:S02]  /*1590*/  LOP3.LUT R23, R23, 0xff, RZ, 0xc0, !PT ;  /* 0x000000ff17177812 */ /* 0x000fe400078ec0ff */
[----:B------:R-:W-:Y:S02]  /*15a0*/  LOP3.LUT R24, R24, 0xff, RZ, 0xc0, !PT ;  /* 0x000000ff18187812 */ /* 0x000fe400078ec0ff */
[----:B------:R-:W-:-:S04]  /*15b0*/  IADD3 R26, PT, PT, R23, -0x1, RZ ;  /* 0xffffffff171a7810 */ /* 0x000fc80007ffe0ff */
[----:B------:R-:W-:Y:S02]  /*15c0*/  ISETP.GT.U32.AND P0, PT, R26, 0xfd, PT ;  /* 0x000000fd1a00780c */ /* 0x000fe40003f04070 */
[----:B------:R-:W-:-:S04]  /*15d0*/  IADD3 R26, PT, PT, R24, -0x1, RZ ;  /* 0xffffffff181a7810 */ /* 0x000fc80007ffe0ff */
[----:B------:R-:W-:-:S13]  /*15e0*/  ISETP.GT.U32.OR P0, PT, R26, 0xfd, P0 ;  /* 0x000000fd1a00780c */ /* 0x000fda0000704470 */
[----:B------:R-:W-:Y:S01]  /*15f0*/  @!P0 MOV R27, RZ ;  /* 0x000000ff001b8202 */ /* 0x000fe20000000f00 */
[----:B------:R-:W-:Y:S06]  /*1600*/  @!P0 BRA `(.L_x_32) ;  /* 0x0000000000648947 */ /* 0x000fec0003800000 */
[----:B------:R-:W-:Y:S02]  /*1610*/  FSETP.GTU.FTZ.AND P0, PT, |R25|, +INF , PT ;  /* 0x7f8000001900780b */ /* 0x000fe40003f1c200 */
[----:B------:R-:W-:-:S04]  /*1620*/  FSETP.GTU.FTZ.AND P1, PT, |R22|, +INF , PT ;  /* 0x7f8000001600780b */ /* 0x000fc80003f3c200 */
[----:B------:R-:W-:-:S13]  /*1630*/  PLOP3.LUT P0, PT, P0, P1, PT, 0xf8, 0x8f ;  /* 0x00000000008f781c */ /* 0x000fda0000703f70 */
[----:B------:R-:W-:Y:S05]  /*1640*/  @P0 BRA `(.L_x_33) ;  /* 0x0000000400540947 */ /* 0x000fea0003800000 */
[----:B------:R-:W-:-:S13]  /*1650*/  LOP3.LUT P0, RZ, R22, 0x7fffffff, R25, 0xc8, !PT ;  /* 0x7fffffff16ff7812 */ /* 0x000fda000780c819 */
[----:B------:R-:W-:Y:S05]  /*1660*/  @!P0 BRA `(.L_x_34) ;  /* 0x0000000400448947 */ /* 0x000fea0003800000 */
[C---:B------:R-:W-:Y:S02]  /*1670*/  FSETP.NEU.FTZ.AND P2, PT, |R25|.reuse, +INF , PT ;  /* 0x7f8000001900780b */ /* 0x040fe40003f5d200 */
[----:B------:R-:W-:Y:S02]  /*1680*/  FSETP.NEU.FTZ.AND P1, PT, |R22|, +INF , PT ;  /* 0x7f8000001600780b */ /* 0x000fe40003f3d200 */
[----:B------:R-:W-:-:S11]  /*1690*/  FSETP.NEU.FTZ.AND P0, PT, |R25|, +INF , PT ;  /* 0x7f8000001900780b */ /* 0x000fd60003f1d200 */
[----:B------:R-:W-:Y:S05]  /*16a0*/  @!P1 BRA !P2, `(.L_x_34) ;  /* 0x0000000400349947 */ /* 0x000fea0005000000 */
[----:B------:R-:W-:-:S04]  /*16b0*/  LOP3.LUT P2, RZ, R25, 0x7fffffff, RZ, 0xc0, !PT ;  /* 0x7fffffff19ff7812 */ /* 0x000fc8000784c0ff */
[----:B------:R-:W-:-:S13]  /*16c0*/  PLOP3.LUT P1, PT, P1, P2, PT, 0x2f, 0xf2 ;  /* 0x0000000000f2781c */ /* 0x000fda0000f24577 */
[----:B------:R-:W-:Y:S05]  /*16d0*/  @P1 BRA `(.L_x_35) ;  /* 0x0000000400201947 */ /* 0x000fea0003800000 */
[----:B------:R-:W-:-:S04]  /*16e0*/  LOP3.LUT P1, RZ, R22, 0x7fffffff, RZ, 0xc0, !PT ;  /* 0x7fffffff16ff7812 */ /* 0x000fc8000782c0ff */
[----:B------:R-:W-:-:S13]  /*16f0*/  PLOP3.LUT P0, PT, P0, P1, PT, 0x2f, 0xf2 ;  /* 0x0000000000f2781c */ /* 0x000fda0000702577 */
[----:B------:R-:W-:Y:S05]  /*1700*/  @P0 BRA `(.L_x_36) ;  /* 0x0000000400080947 */ /* 0x000fea0003800000 */
[----:B------:R-:W-:-:S05]  /*1710*/  VIADD R26, R24, 0xffffffff ;  /* 0xffffffff181a7836 */ /* 0x000fca0000000000 */
[----:B------:R-:W-:Y:S02]  /*1720*/  ISETP.GE.AND P0, PT, R26, RZ, PT ;  /* 0x000000ff1a00720c */ /* 0x000fe40003f06270 */
[----:B------:R-:W-:-:S04]  /*1730*/  IADD3 R26, PT, PT, R23, -0x1, RZ ;  /* 0xffffffff171a7810 */ /* 0x000fc80007ffe0ff */
[----:B------:R-:W-:-:S07]  /*1740*/  ISETP.GE.AND P1, PT, R26, RZ, PT ;  /* 0x000000ff1a00720c */ /* 0x000fce0003f26270 */
[----:B------:R-:W-:Y:S01]  /*1750*/  @P0 MOV R27, RZ ;  /* 0x000000ff001b0202 */ /* 0x000fe20000000f00 */
[----:B------:R-:W-:Y:S01]  /*1760*/  @!P0 FFMA R25, R25, 1.84467440737095516160e+19, RZ ;  /* 0x5f80000019198823 */ /* 0x000fe200000000ff */
[----:B------:R-:W-:-:S04]  /*1770*/  @!P0 MOV R27, 0xffffffc0 ;  /* 0xffffffc0001b8802 */ /* 0x000fc80000000f00 */
[----:B------:R-:W-:Y:S01]  /*1780*/  @!P1 FFMA R22, R22, 1.84467440737095516160e+19, RZ ;  /* 0x5f80000016169823 */ /* 0x000fe200000000ff */
[----:B------:R-:W-:-:S07]  /*1790*/  @!P1 VIADD R27, R27, 0x40 ;  /* 0x000000401b1b9836 */ /* 0x000fce0000000000 */
.L_x_32:
[----:B------:R-:W-:Y:S01]  /*17a0*/  LEA R29, R23, 0xc0800000, 0x17 ;  /* 0xc0800000171d7811 */ /* 0x000fe200078eb8ff */
[----:B------:R-:W-:Y:S01]  /*17b0*/  BSSY.RECONVERGENT B1, `(.L_x_37) ;  /* 0x0000036000017945 */ /* 0x000fe20003800200 */
[----:B------:R-:W-:Y:S02]  /*17c0*/  IADD3 R24, PT, PT, R24, -0x7f, RZ ;  /* 0xffffff8118187810 */ /* 0x000fe40007ffe0ff */
[----:B------:R-:W-:Y:S02]  /*17d0*/  IADD3 R28, PT, PT, -R29, R22, RZ ;  /* 0x000000161d1c7210 */ /* 0x000fe40007ffe1ff */
[C---:B------:R-:W-:Y:S01]  /*17e0*/  IADD3 R26, PT, PT, R24.reuse, 0x7f, -R23 ;  /* 0x0000007f181a7810 */ /* 0x040fe20007ffe817 */
[----:B------:R-:W-:Y:S01]  /*17f0*/  IMAD R25, R24, -0x800000, R25 ;  /* 0xff80000018197824 */ /* 0x000fe200078e0219 */
[----:B------:R-:W0:Y:S01]  /*1800*/  MUFU.RCP R29, R28 ;  /* 0x0000001c001d7308 */ /* 0x000e220000001000 */
[----:B------:R-:W-:Y:S01]  /*1810*/  FADD.FTZ R22, -R28, -RZ ;  /* 0x800000ff1c167221 */ /* 0x000fe20000010100 */
[----:B------:R-:W-:-:S03]  /*1820*/  IADD3 R27, PT, PT, R26, R27, RZ ;  /* 0x0000001b1a1b7210 */ /* 0x000fc60007ffe0ff */
[----:B0-----:R-:W-:-:S04]  /*1830*/  FFMA R24, R29, R22, 1 ;  /* 0x3f8000001d187423 */ /* 0x001fc80000000016 */
[----:B------:R-:W-:-:S04]  /*1840*/  FFMA R24, R29, R24, R29 ;  /* 0x000000181d187223 */ /* 0x000fc8000000001d */
[----:B------:R-:W-:-:S04]  /*1850*/  FFMA R29, R25, R24, RZ ;  /* 0x00000018191d7223 */ /* 0x000fc800000000ff */
[----:B------:R-:W-:-:S04]  /*1860*/  FFMA R23, R22, R29, R25 ;  /* 0x0000001d16177223 */ /* 0x000fc80000000019 */
[----:B------:R-:W-:-:S04]  /*1870*/  FFMA R26, R24, R23, R29 ;  /* 0x00000017181a7223 */ /* 0x000fc8000000001d */
[----:B------:R-:W-:-:S04]  /*1880*/  FFMA R25, R22, R26, R25 ;  /* 0x0000001a16197223 */ /* 0x000fc80000000019 */
[----:B------:R-:W-:-:S05]  /*1890*/  FFMA R22, R24, R25, R26 ;  /* 0x0000001918167223 */ /* 0x000fca000000001a */
[----:B------:R-:W-:-:S04]  /*18a0*/  SHF.R.U32.HI R28, RZ, 0x17, R22 ;  /* 0x00000017ff1c7819 */ /* 0x000fc80000011616 */
[----:B------:R-:W-:-:S05]  /*18b0*/  LOP3.LUT R28, R28, 0xff, RZ, 0xc0, !PT ;  /* 0x000000ff1c1c7812 */ /* 0x000fca00078ec0ff */
[----:B------:R-:W-:-:S05]  /*18c0*/  IMAD.IADD R23, R28, 0x1, R27 ;  /* 0x000000011c177824 */ /* 0x000fca00078e021b */
[----:B------:R-:W-:-:S04]  /*18d0*/  IADD3 R28, PT, PT, R23, -0x1, RZ ;  /* 0xffffffff171c7810 */ /* 0x000fc80007ffe0ff */
[----:B------:R-:W-:-:S13]  /*18e0*/  ISETP.GE.U32.AND P0, PT, R28, 0xfe, PT ;  /* 0x000000fe1c00780c */ /* 0x000fda0003f06070 */
[----:B------:R-:W-:Y:S05]  /*18f0*/  @!P0 BRA `(.L_x_38) ;  /* 0x0000000000808947 */ /* 0x000fea0003800000 */
[----:B------:R-:W-:-:S13]  /*1900*/  ISETP.GT.AND P0, PT, R23, 0xfe, PT ;  /* 0x000000fe1700780c */ /* 0x000fda0003f04270 */
[----:B------:R-:W-:Y:S05]  /*1910*/  @P0 BRA `(.L_x_39) ;  /* 0x00000000006c0947 */ /* 0x000fea0003800000 */
[----:B------:R-:W-:-:S13]  /*1920*/  ISETP.GE.AND P0, PT, R23, 0x1, PT ;  /* 0x000000011700780c */ /* 0x000fda0003f06270 */
[----:B------:R-:W-:Y:S05]  /*1930*/  @P0 BRA `(.L_x_40) ;  /* 0x0000000000740947 */ /* 0x000fea0003800000 */
[----:B------:R-:W-:Y:S02]  /*1940*/  ISETP.GE.AND P0, PT, R23, -0x18, PT ;  /* 0xffffffe81700780c */ /* 0x000fe40003f06270 */
[----:B------:R-:W-:-:S11]  /*1950*/  LOP3.LUT R22, R22, 0x80000000, RZ, 0xc0, !PT ;  /* 0x8000000016167812 */ /* 0x000fd600078ec0ff */
[----:B------:R-:W-:Y:S05]  /*1960*/  @!P0 BRA `(.L_x_40) ;  /* 0x0000000000688947 */ /* 0x000fea0003800000 */
[CCC-:B------:R-:W-:Y:S01]  /*1970*/  FFMA.RP R27, R24.reuse, R25.reuse, R26.reuse ;  /* 0x00000019181b7223 */ /* 0x1c0fe2000000801a */
[CCC-:B------:R-:W-:Y:S01]  /*1980*/  FFMA.RM R28, R24.reuse, R25.reuse, R26.reuse ;  /* 0x00000019181c7223 */ /* 0x1c0fe2000000401a */
[----:B------:R-:W-:Y:S01]  /*1990*/  FFMA.RZ R24, R24, R25, R26 ;  /* 0x0000001918187223 */ /* 0x000fe2000000c01a */
[C---:B------:R-:W-:Y:S02]  /*19a0*/  IADD3 R25, PT, PT, R23.reuse, 0x20, RZ ;  /* 0x0000002017197810 */ /* 0x040fe40007ffe0ff */
[C---:B------:R-:W-:Y:S02]  /*19b0*/  ISETP.NE.AND P2, PT, R23.reuse, RZ, PT ;  /* 0x000000ff1700720c */ /* 0x040fe40003f45270 */
[----:B------:R-:W-:Y:S02]  /*19c0*/  LOP3.LUT R24, R24, 0x7fffff, RZ, 0xc0, !PT ;  /* 0x007fffff18187812 */ /* 0x000fe400078ec0ff */
[----:B------:R-:W-:Y:S02]  /*19d0*/  ISETP.NE.AND P1, PT, R23, RZ, PT ;  /* 0x000000ff1700720c */ /* 0x000fe40003f25270 */
[----:B------:R-:W-:-:S02]  /*19e0*/  LOP3.LUT R24, R24, 0x800000, RZ, 0xfc, !PT ;  /* 0x0080000018187812 */ /* 0x000fc400078efcff */
[----:B------:R-:W-:Y:S02]  /*19f0*/  IADD3 R23, PT, PT, -R23, RZ, RZ ;  /* 0x000000ff17177210 */ /* 0x000fe40007ffe1ff */
[----:B------:R-:W-:Y:S02]  /*1a00*/  SHF.L.U32 R25, R24, R25, RZ ;  /* 0x0000001918197219 */ /* 0x000fe400000006ff */
[----:B------:R-:W-:Y:S02]  /*1a10*/  FSETP.NEU.FTZ.AND P0, PT, R27, R28, PT ;  /* 0x0000001c1b00720b */ /* 0x000fe40003f1d000 */
[----:B------:R-:W-:Y:S02]  /*1a20*/  SEL R23, R23, RZ, P2 ;  /* 0x000000ff17177207 */ /* 0x000fe40001000000 */
[----:B------:R-:W-:Y:S02]  /*1a30*/  ISETP.NE.AND P1, PT, R25, RZ, P1 ;  /* 0x000000ff1900720c */ /* 0x000fe40000f25270 */
[----:B------:R-:W-:-:S02]  /*1a40*/  SHF.R.U32.HI R26, RZ, R23, R24 ;  /* 0x00000017ff1a7219 */ /* 0x000fc40000011618 */
[----:B------:R-:W-:Y:S02]  /*1a50*/  PLOP3.LUT P0, PT, P0, P1, PT, 0xf8, 0x8f ;  /* 0x00000000008f781c */ /* 0x000fe40000703f70 */
[----:B------:R-:W-:Y:S02]  /*1a60*/  SHF.R.U32.HI R24, RZ, 0x1, R26 ;  /* 0x00000001ff187819 */ /* 0x000fe4000001161a */
[----:B------:R-:W-:-:S04]  /*1a70*/  SEL R23, RZ, 0x1, !P0 ;  /* 0x00000001ff177807 */ /* 0x000fc80004000000 */
[----:B------:R-:W-:-:S04]  /*1a80*/  LOP3.LUT R23, R23, 0x1, R24, 0xf8, !PT ;  /* 0x0000000117177812 */ /* 0x000fc800078ef818 */
[----:B------:R-:W-:-:S05]  /*1a90*/  LOP3.LUT R23, R23, R26, RZ, 0xc0, !PT ;  /* 0x0000001a17177212 */ /* 0x000fca00078ec0ff */
[----:B------:R-:W-:-:S05]  /*1aa0*/  IMAD.IADD R23, R24, 0x1, R23 ;  /* 0x0000000118177824 */ /* 0x000fca00078e0217 */
[----:B------:R-:W-:Y:S01]  /*1ab0*/  LOP3.LUT R22, R23, R22, RZ, 0xfc, !PT ;  /* 0x0000001617167212 */ /* 0x000fe200078efcff */
[----:B------:R-:W-:Y:S06]  /*1ac0*/  BRA `(.L_x_40) ;  /* 0x0000000000107947 */ /* 0x000fec0003800000 */
.L_x_39:
[----:B------:R-:W-:-:S04]  /*1ad0*/  LOP3.LUT R22, R22, 0x80000000, RZ, 0xc0, !PT ;  /* 0x8000000016167812 */ /* 0x000fc800078ec0ff */
[----:B------:R-:W-:Y:S01]  /*1ae0*/  LOP3.LUT R22, R22, 0x7f800000, RZ, 0xfc, !PT ;  /* 0x7f80000016167812 */ /* 0x000fe200078efcff */
[----:B------:R-:W-:Y:S06]  /*1af0*/  BRA `(.L_x_40) ;  /* 0x0000000000047947 */ /* 0x000fec0003800000 */
.L_x_38:
[----:B------:R-:W-:-:S07]  /*1b00*/  LEA R22, R27, R22, 0x17 ;  /* 0x000000161b167211 */ /* 0x000fce00078eb8ff */
.L_x_40:
[----:B------:R-:W-:Y:S05]  /*1b10*/  BSYNC.RECONVERGENT B1 ;  /* 0x0000000000017941 */ /* 0x000fea0003800200 */
.L_x_37:
[----:B------:R-:W-:Y:S05]  /*1b20*/  BRA `(.L_x_41) ;  /* 0x0000000000207947 */ /* 0x000fea0003800000 */
.L_x_36:
[----:B------:R-:W-:-:S04]  /*1b30*/  LOP3.LUT R22, R22, 0x80000000, R25, 0x48, !PT ;  /* 0x8000000016167812 */ /* 0x000fc800078e4819 */
[----:B------:R-:W-:Y:S01]  /*1b40*/  LOP3.LUT R22, R22, 0x7f800000, RZ, 0xfc, !PT ;  /* 0x7f80000016167812 */ /* 0x000fe200078efcff */
[----:B------:R-:W-:Y:S06]  /*1b50*/  BRA `(.L_x_41) ;  /* 0x0000000000147947 */ /* 0x000fec0003800000 */
.L_x_35:
[----:B------:R-:W-:Y:S01]  /*1b60*/  LOP3.LUT R22, R22, 0x80000000, R25, 0x48, !PT ;  /* 0x8000000016167812 */ /* 0x000fe200078e4819 */
[----:B------:R-:W-:Y:S06]  /*1b70*/  BRA `(.L_x_41) ;  /* 0x00000000000c7947 */ /* 0x000fec0003800000 */
.L_x_34:
[----:B------:R-:W0:Y:S01]  /*1b80*/  MUFU.RSQ R22, -QNAN ;  /* 0xffc0000000167908 */ /* 0x000e220000001400 */
[----:B------:R-:W-:Y:S05]  /*1b90*/  BRA `(.L_x_41) ;  /* 0x0000000000047947 */ /* 0x000fea0003800000 */
.L_x_33:
[----:B------:R-:W-:-:S07]  /*1ba0*/  FADD.FTZ R22, R25, R22 ;  /* 0x0000001619167221 */ /* 0x000fce0000010000 */
.L_x_41:
[----:B------:R-:W-:Y:S05]  /*1bb0*/  BSYNC.RECONVERGENT B0 ;  /* 0x0000000000007941 */ /* 0x000fea0003800200 */
.L_x_31:
[----:B------:R-:W-:Y:S01]  /*1bc0*/  HFMA2 R25, -RZ, RZ, 0, 0 ;  /* 0x00000000ff197431 */ /* 0x000fe200000001ff */
[----:B------:R-:W-:-:S04]  /*1bd0*/  MOV R24, R0 ;  /* 0x0000000000187202 */ /* 0x000fc80000000f00 */
[----:B0-----:R-:W-:Y:S05]  /*1be0*/  RET.REL.NODEC R24 `(_Z28normalize_hwc_to_nchw_kernelIhEvPKT_PfiiiiPKfS5_f) ;  /* 0xffffffe418047950 */ /* 0x001fea0003c3ffff */
.L_x_42:
[----:B------:R-:W-:-:S00]  /*1bf0*/  BRA `(.L_x_42) ;  /* 0xfffffffc00fc7947 */ /* 0x000fc0000383ffff */
[----:B------:R-:W-:-:S00]  /*1c00*/  NOP ;  /* 0x0000000000007918 */ /* 0x000fc00000000000 */
[----:B------:R-:W-:-:S00]  /*1c10*/  NOP ;  /* 0x0000000000007918 */ /* 0x000fc00000000000 */
[----:B------:R-:W-:-:S00]  /*1c20*/  NOP ;  /* 0x0000000000007918 */ /* 0x000fc00000000000 */
[----:B------:R-:W-:-:S00]  /*1c30*/  NOP ;  /* 0x0000000000007918 */ /* 0x000fc00000000000 */
[----:B------:R-:W-:-:S00]  /*1c40*/  NOP ;  /* 0x0000000000007918 */ /* 0x000fc00000000000 */
[----:B------:R-:W-:-:S00]  /*1c50*/  NOP ;  /* 0x0000000000007918 */ /* 0x000fc00000000000 */
[----:B------:R-:W-:-:S00]  /*1c60*/  NOP ;  /* 0x0000000000007918 */ /* 0x000fc00000000000 */
[----:B------:R-:W-:-:S00]  /*1c70*/  NOP ;  /* 0x0000000000007918 */ /* 0x000fc00000000000 */
.L_x_87:


//--------------------- .text._Z26batchnorm_inference_kernelPfPKfS1_S1_S1_iiif --------------------------
	.section	.text._Z26batchnorm_inference_kernelPfPKfS1_S1_S1_iiif,"ax",@progbits
	.align	128
        .global         _Z26batchnorm_inference_kernelPfPKfS1_S1_S1_iiif
        .type           _Z26batchnorm_inference_kernelPfPKfS1_S1_S1_iiif,@function
        .size           _Z26batchnorm_inference_kernelPfPKfS1_S1_S1_iiif,(.L_x_91 - _Z26batchnorm_inference_kernelPfPKfS1_S1_S1_iiif)
        .other          _Z26batchnorm_inference_kernelPfPKfS1_S1_S1_iiif,@"STO_CUDA_ENTRY STV_DEFAULT"
_Z26batchnorm_inference_kernelPfPKfS1_S1_S1_iiif:
.text._Z26batchnorm_inference_kernelPfPKfS1_S1_S1_iiif:
[----:B------:R-:W-:Y:S01]  /*0000*/  LDC R1, c[0x0][0x37c] ;  /* 0x0000df00ff017b82 */ /* 0x000fe20000000800 */
[----:B------:R-:W0:Y:S07]  /*0010*/  S2R R7, SR_TID.X ;  /* 0x0000000000077919 */ /* 0x000e2e0000002100 */
[----:B------:R-:W1:Y:S08]  /*0020*/  LDC.64 R2, c[0x0][0x3a8] ;  /* 0x0000ea00ff027b82 */ /* 0x000e700000000a00 */
[----:B------:R-:W0:Y:S08]  /*0030*/  S2UR UR4, SR_CTAID.X ;  /* 0x00000000000479c3 */ /* 0x000e300000002500 */
[----:B------:R-:W0:Y:S08]  /*0040*/  LDC R0, c[0x0][0x360] ;  /* 0x0000d800ff007b82 */ /* 0x000e300000000800 */
[----:B------:R-:W2:Y:S01]  /*0050*/  LDC R5, c[0x0][0x3b0] ;  /* 0x0000ec00ff057b82 */ /* 0x000ea20000000800 */
[----:B-1----:R-:W-:-:S02]  /*0060*/  IMAD R2, R3, R2, RZ ;  /* 0x0000000203027224 */ /* 0x002fc400078e02ff */
[----:B0-----:R-:W-:Y:S02]  /*0070*/  IMAD R0, R0, UR4, R7 ;  /* 0x0000000400007c24 */ /* 0x001fe4000f8e0207 */
[----:B--2---:R-:W-:-:S05]  /*0080*/  IMAD R7, R2, R5, RZ ;  /* 0x0000000502077224 */ /* 0x004fca00078e02ff */
[----:B------:R-:W-:-:S13]  /*0090*/  ISETP.GE.AND P0, PT, R0, R7, PT ;  /* 0x000000070000720c */ /* 0x000fda0003f06270 */
[----:B------:R-:W-:Y:S05]  /*00a0*/  @P0 EXIT ;  /* 0x000000000000094d */ /* 0x000fea0003800000 */
[----:B------:R-:W-:Y:S01]  /*00b0*/  IABS R9, R5 ;  /* 0x0000000500097213 */ /* 0x000fe20000000000 */
[----:B------:R-:W0:Y:S01]  /*00c0*/  LDCU.64 UR4, c[0x0][0x358] ;  /* 0x00006b00ff0477ac */ /* 0x000e220008000a00 */
[----:B------:R-:W-:Y:S02]  /*00d0*/  IABS R10, R3 ;  /* 0x00000003000a7213 */ /* 0x000fe40000000000 */
[----:B------:R-:W1:Y:S01]  /*00e0*/  I2F.RP R2, R9 ;  /* 0x0000000900027306 */ /* 0x000e620000209400 */
[----:B------:R-:W-:Y:S01]  /*00f0*/  IABS R8, R0 ;  /* 0x0000000000087213 */ /* 0x000fe20000000000 */
[----:B------:R-:W2:Y:S06]  /*0100*/  LDCU UR6, c[0x0][0x3b4] ;  /* 0x00007680ff0677ac */ /* 0x000eac0008000800 */
[----:B-1----:R-:W1:Y:S02]  /*0110*/  MUFU.RCP R2, R2 ;  /* 0x0000000200027308 */ /* 0x002e640000001000 */
[----:B-1----:R-:W-:-:S06]  /*0120*/  IADD3 R6, PT, PT, R2, 0xffffffe, RZ ;  /* 0x0ffffffe02067810 */ /* 0x002fcc0007ffe0ff */
[----:B------:R1:W3:Y:S02]  /*0130*/  F2I.FTZ.U32.TRUNC.NTZ R7, R6 ;  /* 0x0000000600077305 */ /* 0x0002e4000021f000 */
[----:B-1----:R-:W-:Y:S01]  /*0140*/  HFMA2 R6, -RZ, RZ, 0, 0 ;  /* 0x00000000ff067431 */ /* 0x002fe200000001ff */
[----:B---3--:R-:W-:-:S05]  /*0150*/  IADD3 R4, PT, PT, RZ, -R7, RZ ;  /* 0x80000007ff047210 */ /* 0x008fca0007ffe0ff */
[----:B------:R-:W-:Y:S02]  /*0160*/  IMAD R11, R4, R9, RZ ;  /* 0x00000009040b7224 */ /* 0x000fe400078e02ff */
[----:B------:R-:W-:Y:S02]  /*0170*/  IMAD.MOV.U32 R4, RZ, RZ, R8 ;  /* 0x000000ffff047224 */ /* 0x000fe400078e0008 */
[----:B------:R-:W-:-:S04]  /*0180*/  IMAD.HI.U32 R7, R7, R11, R6 ;  /* 0x0000000b07077227 */ /* 0x000fc800078e0006 */
[----:B------:R-:W-:Y:S02]  /*0190*/  IMAD.MOV.U32 R11, RZ, RZ, R10 ;  /* 0x000000ffff0b7224 */ /* 0x000fe400078e000a */
[----:B------:R-:W-:Y:S02]  /*01a0*/  IMAD.HI.U32 R2, R7, R4, RZ ;  /* 0x0000000407027227 */ /* 0x000fe400078e00ff */
[----:B------:R-:W1:Y:S03]  /*01b0*/  I2F.RP R8, R11 ;  /* 0x0000000b00087306 */ /* 0x000e660000209400 */
[----:B------:R-:W-:-:S05]  /*01c0*/  IADD3 R6, PT, PT, -R2, RZ, RZ ;  /* 0x000000ff02067210 */ /* 0x000fca0007ffe1ff */
[----:B------:R-:W-:-:S05]  /*01d0*/  IMAD R4, R9, R6, R4 ;  /* 0x0000000609047224 */ /* 0x000fca00078e0204 */
[----:B------:R-:W-:Y:S01]  /*01e0*/  ISETP.GT.U32.AND P2, PT, R9, R4, PT ;  /* 0x000000040900720c */ /* 0x000fe20003f44070 */
[----:B-1----:R-:W1:-:S12]  /*01f0*/  MUFU.RCP R8, R8 ;  /* 0x0000000800087308 */ /* 0x002e580000001000 */
[----:B------:R-:W-:Y:S01]  /*0200*/  @!P2 IMAD.IADD R4, R4, 0x1, -R9 ;  /* 0x000000010404a824 */ /* 0x000fe200078e0a09 */
[----:B------:R-:W-:Y:S02]  /*0210*/  @!P2 IADD3 R2, PT, PT, R2, 0x1, RZ ;  /* 0x000000010202a810 */ /* 0x000fe40007ffe0ff */
[----:B------:R-:W-:Y:S02]  /*0220*/  ISETP.NE.AND P2, PT, R5, RZ, PT ;  /* 0x000000ff0500720c */ /* 0x000fe40003f45270 */
[----:B------:R-:W-:Y:S02]  /*0230*/  ISETP.GE.U32.AND P0, PT, R4, R9, PT ;  /* 0x000000090400720c */ /* 0x000fe40003f06070 */
[----:B-1----:R-:W-:Y:S02]  /*0240*/  IADD3 R6, PT, PT, R8, 0xffffffe, RZ ;  /* 0x0ffffffe08067810 */ /* 0x002fe40007ffe0ff */
[----:B------:R-:W-:Y:S01]  /*0250*/  LOP3.LUT R4, R0, R5, RZ, 0x3c, !PT ;  /* 0x0000000500047212 */ /* 0x000fe200078e3cff */
[----:B------:R-:W1:Y:S01]  /*0260*/  LDC.64 R8, c[0x0][0x388] ;  /* 0x0000e200ff087b82 */ /* 0x000e620000000a00 */
[----:B------:R3:W4:Y:S02]  /*0270*/  F2I.FTZ.U32.TRUNC.NTZ R7, R6 ;  /* 0x0000000600077305 */ /* 0x000724000021f000 */
[----:B------:R-:W-:-:S05]  /*0280*/  ISETP.GE.AND P1, PT, R4, RZ, PT ;  /* 0x000000ff0400720c */ /* 0x000fca0003f26270 */
[----:B------:R-:W-:Y:S02]  /*0290*/  @P0 VIADD R2, R2, 0x1 ;  /* 0x0000000102020836 */ /* 0x000fe40000000000 */
[----:B---3--:R-:W-:Y:S01]  /*02a0*/  IMAD.MOV.U32 R6, RZ, RZ, RZ ;  /* 0x000000ffff067224 */ /* 0x008fe200078e00ff */
[----:B----4-:R-:W-:-:S05]  /*02b0*/  IADD3 R4, PT, PT, RZ, -R7, RZ ;  /* 0x80000007ff047210 */ /* 0x010fca0007ffe0ff */
[----:B------:R-:W-:Y:S02]  /*02c0*/  @!P1 IADD3 R2, PT, PT, -R2, RZ, RZ ;  /* 0x000000ff02029210 */ /* 0x000fe40007ffe1ff */
[----:B------:R-:W-:Y:S01]  /*02d0*/  @!P2 LOP3.LUT R2, RZ, R5, RZ, 0x33, !PT ;  /* 0x00000005ff02a212 */ /* 0x000fe200078e33ff */
[----:B------:R-:W-:-:S03]  /*02e0*/  IMAD R5, R4, R11, RZ ;  /* 0x0000000b04057224 */ /* 0x000fc600078e02ff */
[----:B------:R-:W-:Y:S01]  /*02f0*/  IABS R4, R2 ;  /* 0x0000000200047213 */ /* 0x000fe20000000000 */
[----:B------:R-:W-:Y:S01]  /*0300*/  IMAD.HI.U32 R6, R7, R5, R6 ;  /* 0x0000000507067227 */ /* 0x000fe200078e0006 */
[----:B------:R-:W-:-:S05]  /*0310*/  ISETP.GE.AND P2, PT, R2, RZ, PT ;  /* 0x000000ff0200720c */ /* 0x000fca0003f46270 */
[----:B------:R-:W-:-:S05]  /*0320*/  IMAD.HI.U32 R6, R6, R4, RZ ;  /* 0x0000000406067227 */ /* 0x000fca00078e00ff */
[----:B------:R-:W-:-:S05]  /*0330*/  IADD3 R6, PT, PT, -R6, RZ, RZ ;  /* 0x000000ff06067210 */ /* 0x000fca0007ffe1ff */
[C---:B------:R-:W-:Y:S02]  /*0340*/  IMAD R4, R11.reuse, R6, R4 ;  /* 0x000000060b047224 */ /* 0x040fe400078e0204 */
[----:B------:R-:W3:Y:S03]  /*0350*/  LDC.64 R6, c[0x0][0x3a0] ;  /* 0x0000e800ff067b82 */ /* 0x000ee60000000a00 */
[----:B------:R-:W-:-:S13]  /*0360*/  ISETP.GT.U32.AND P0, PT, R11, R4, PT ;  /* 0x000000040b00720c */ /* 0x000fda0003f04070 */
[----:B------:R-:W-:Y:S02]  /*0370*/  @!P0 IADD3 R4, PT, PT, R4, -R11, RZ ;  /* 0x8000000b04048210 */ /* 0x000fe40007ffe0ff */
[----:B------:R-:W-:Y:S02]  /*0380*/  ISETP.NE.AND P0, PT, R3, RZ, PT ;  /* 0x000000ff0300720c */ /* 0x000fe40003f05270 */
[----:B------:R-:W-:-:S13]  /*0390*/  ISETP.GT.U32.AND P1, PT, R11, R4, PT ;  /* 0x000000040b00720c */ /* 0x000fda0003f24070 */
[----:B------:R-:W-:Y:S02]  /*03a0*/  @!P1 IMAD.IADD R4, R4, 0x1, -R11 ;  /* 0x0000000104049824 */ /* 0x000fe400078e0a0b */
[----:B------:R-:W4:Y:S03]  /*03b0*/  LDC.64 R10, c[0x0][0x390] ;  /* 0x0000e400ff0a7b82 */ /* 0x000f260000000a00 */
[----:B------:R-:W-:-:S04]  /*03c0*/  MOV R13, R4 ;  /* 0x00000004000d7202 */ /* 0x000fc80000000f00 */
[----:B------:R-:W-:Y:S01]  /*03d0*/  @!P2 IADD3 R13, PT, PT, -R13, RZ, RZ ;  /* 0x000000ff0d0da210 */ /* 0x000fe20007ffe1ff */
[----:B------:R-:W5:Y:S01]  /*03e0*/  LDC.64 R4, c[0x0][0x398] ;  /* 0x0000e600ff047b82 */ /* 0x000f620000000a00 */
[----:B------:R-:W-:-:S05]  /*03f0*/  @!P0 LOP3.LUT R13, RZ, R3, RZ, 0x33, !PT ;  /* 0x00000003ff0d8212 */ /* 0x000fca00078e33ff */
[C---:B---3--:R-:W-:Y:S02]  /*0400*/  IMAD.WIDE R6, R13.reuse, 0x4, R6 ;  /* 0x000000040d067825 */ /* 0x048fe400078e0206 */
[----:B------:R-:W3:Y:S03]  /*0410*/  LDC.64 R2, c[0x0][0x380] ;  /* 0x0000e000ff027b82 */ /* 0x000ee60000000a00 */
[----:B0-----:R4:W2:Y:S01]  /*0420*/  LDG.E.CONSTANT R12, desc[UR4][R6.64] ;  /* 0x00000004060c7981 */ /* 0x0018a2000c1e9900 */
[----:B-1----:R-:W-:-:S06]  /*0430*/  IMAD.WIDE R8, R13, 0x4, R8 ;  /* 0x000000040d087825 */ /* 0x002fcc00078e0208 */
[----:B------:R-:W2:Y:S01]  /*0440*/  LDG.E.CONSTANT R8, desc[UR4][R8.64] ;  /* 0x0000000408087981 */ /* 0x000ea2000c1e9900 */
[----:B-----5:R-:W-:-:S04]  /*0450*/  IMAD.WIDE R4, R13, 0x4, R4 ;  /* 0x000000040d047825 */ /* 0x020fc800078e0204 */
[----:B---3--:R-:W-:Y:S02]  /*0460*/  IMAD.WIDE R2, R0, 0x4, R2 ;  /* 0x0000000400027825 */ /* 0x008fe400078e0202 */
[----:B------:R-:W3:Y:S04]  /*0470*/  LDG.E.CONSTANT R4, desc[UR4][R4.64] ;  /* 0x0000000404047981 */ /* 0x000ee8000c1e9900 */
[----:B------:R-:W3:Y:S01]  /*0480*/  LDG.E R15, desc[UR4][R2.64] ;  /* 0x00000004020f7981 */ /* 0x000ee2000c1e1900 */
[----:B----4-:R-:W-:-:S06]  /*0490*/  IMAD.WIDE R6, R13, 0x4, R10 ;  /* 0x000000040d067825 */ /* 0x010fcc00078e020a */
[----:B------:R-:W4:Y:S01]  /*04a0*/  LDG.E.CONSTANT R7, desc[UR4][R6.64] ;  /* 0x0000000406077981 */ /* 0x000f22000c1e9900 */
[----:B--2---:R-:W-:-:S05]  /*04b0*/  FADD R12, R12, UR6 ;  /* 0x000000060c0c7e21 */ /* 0x004fca0008000000 */
[----:B------:R-:W-:-:S13]  /*04c0*/  FSETP.GEU.AND P0, PT, |R12|, 1.175494350822287508e-38, PT ;  /* 0x008000000c00780b */ /* 0x000fda0003f0e200 */
[----:B------:R-:W-:-:S04]  /*04d0*/  @!P0 FMUL R12, R12, 16777216 ;  /* 0x4b8000000c0c8820 */ /* 0x000fc80000400000 */
[----:B------:R-:W0:Y:S01]  /*04e0*/  MUFU.RSQ R0, R12 ;  /* 0x0000000c00007308 */ /* 0x000e220000001400 */
[----:B---3--:R-:W-:-:S04]  /*04f0*/  FADD R15, -R4, R15 ;  /* 0x0000000f040f7221 */ /* 0x008fc80000000100 */
[----:B------:R-:W-:Y:S01]  /*0500*/  FMUL R15, R8, R15 ;  /* 0x0000000f080f7220 */ /* 0x000fe20000400000 */
[----:B0-----:R-:W-:-:S04]  /*0510*/  @!P0 FMUL R0, R0, 4096 ;  /* 0x4580000000008820 */ /* 0x001fc80000400000 */
[----:B----4-:R-:W-:-:S05]  /*0520*/  FFMA R15, R0, R15, R7 ;  /* 0x0000000f000f7223 */ /* 0x010fca0000000007 */
[----:B------:R-:W-:Y:S01]  /*0530*/  STG.E desc[UR4][R2.64], R15 ;  /* 0x0000000f02007986 */ /* 0x000fe2000c101904 */
[----:B------:R-:W-:Y:S05]  /*0540*/  EXIT ;  /* 0x000000000000794d */ /* 0x000fea0003800000 */
.L_x_43:
        /* <DEDUP_REMOVED lines=11> */
.L_x_91:


//--------------------- .text._Z18denormalize_kernelPKfPhiiiiS0_S0_ --------------------------
	.section	.text._Z18denormalize_kernelPKfPhiiiiS0_S0_,"ax",@progbits
	.align	128
        .global         _Z18denormalize_kernelPKfPhiiiiS0_S0_
        .type           _Z18denormalize_kernelPKfPhiiiiS0_S0_,@function
        .size           _Z18denormalize_kernelPKfPhiiiiS0_S0_,(.L_x_92 - _Z18denormalize_kernelPKfPhiiiiS0_S0_)
        .other          _Z18denormalize_kernelPKfPhiiiiS0_S0_,@"STO_CUDA_ENTRY STV_DEFAULT"
_Z18denormalize_kernelPKfPhiiiiS0_S0_:
.text._Z18denormalize_kernelPKfPhiiiiS0_S0_:
        /* <DEDUP_REMOVED lines=22> */
[C---:B------:R-:W-:Y:S01]  /*0160*/  LOP3.LUT R13, R12.reuse, 0x7, RZ, 0xc0, !PT ;  /* 0x000000070c0d7812 */ /* 0x040fe200078ec0ff */
[----:B------:R-:W-:Y:S01]  /*0170*/  IMAD R15, R5, UR14, RZ ;  /* 0x0000000e050f7c24 */ /* 0x000fe2000f8e02ff */
[----:B------:R-:W0:Y:S01]  /*0180*/  LDCU.64 UR12, c[0x0][0x358] ;  /* 0x00006b00ff0c77ac */ /* 0x000e220008000a00 */
[----:B------:R-:W-:Y:S01]  /*0190*/  HFMA2 R17, -RZ, RZ, 0, 0 ;  /* 0x00000000ff117431 */ /* 0x000fe200000001ff */
[----:B------:R-:W-:Y:S01]  /*01a0*/  ISETP.NE.AND P0, PT, R13, RZ, PT ;  /* 0x000000ff0d00720c */ /* 0x000fe20003f05270 */
[----:B------:R-:W-:Y:S02]  /*01b0*/  IMAD R3, R15, UR7, R14 ;  /* 0x000000070f037c24 */ /* 0x000fe4000f8e020e */
[----:B------:R-:W-:Y:S02]  /*01c0*/  IMAD R16, R12, UR7, RZ ;  /* 0x000000070c107c24 */ /* 0x000fe4000f8e02ff */
[----:B------:R-:W-:-:S02]  /*01d0*/  IMAD R18, R3, R12, RZ ;  /* 0x0000000c03127224 */ /* 0x000fc400078e02ff */
[----:B------:R-:W-:Y:S06]  /*01e0*/  @!P1 BRA `(.L_x_44) ;  /* 0x0000000400b09947 */ /* 0x000fec0003800000 */
[----:B------:R-:W1:Y:S01]  /*01f0*/  LDCU.128 UR8, c[0x0][0x3a0] ;  /* 0x00007400ff0877ac */ /* 0x000e620008000c00 */
[----:B------:R-:W-:Y:S01]  /*0200*/  IMAD R0, R16, R5, R0 ;  /* 0x0000000510007224 */ /* 0x000fe200078e0200 */
[----:B------:R-:W-:Y:S02]  /*0210*/  LOP3.LUT R17, R12, 0x7ffffff8, RZ, 0xc0, !PT ;  /* 0x7ffffff80c117812 */ /* 0x000fe400078ec0ff */
[----:B------:R-:W-:Y:S01]  /*0220*/  MOV R19, R18 ;  /* 0x0000001200137202 */ /* 0x000fe20000000f00 */
[----:B------:R-:W-:Y:S01]  /*0230*/  VIADD R3, R0, UR4 ;  /* 0x0000000400037c36 */ /* 0x000fe20008000000 */
[----:B------:R-:W2:Y:S01]  /*0240*/  LDCU.64 UR16, c[0x0][0x388] ;  /* 0x00007100ff1077ac */ /* 0x000ea20008000a00 */
[----:B------:R-:W-:Y:S02]  /*0250*/  IMAD.MOV R21, RZ, RZ, -R17 ;  /* 0x000000ffff157224 */ /* 0x000fe400078e0a11 */
[----:B------:R-:W-:Y:S01]  /*0260*/  IMAD R20, R3, UR14, R20 ;  /* 0x0000000e03147c24 */ /* 0x000fe2000f8e0214 */
[----:B-1----:R-:W-:-:S02]  /*0270*/  UIADD3 UR7, UP0, UPT, UR10, 0x10, URZ ;  /* 0x000000100a077890 */ /* 0x002fc4000ff1e0ff */
[----:B------:R-:W-:Y:S02]  /*0280*/  UIADD3 UR5, UP1, UPT, UR8, 0x10, URZ ;  /* 0x0000001008057890 */ /* 0x000fe4000ff3e0ff */
[----:B------:R-:W-:Y:S02]  /*0290*/  UIADD3.X UR8, UPT, UPT, URZ, UR11, URZ, UP0, !UPT ;  /* 0x0000000bff087290 */ /* 0x000fe400087fe4ff */
[----:B------:R-:W-:Y:S01]  /*02a0*/  UIADD3.X UR6, UPT, UPT, URZ, UR9, URZ, UP1, !UPT ;  /* 0x00000009ff067290 */ /* 0x000fe20008ffe4ff */
[----:B------:R-:W-:Y:S02]  /*02b0*/  MOV R2, UR7 ;  /* 0x0000000700027c02 */ /* 0x000fe40008000f00 */
[----:B------:R-:W-:Y:S01]  /*02c0*/  MOV R4, UR5 ;  /* 0x0000000500047c02 */ /* 0x000fe20008000f00 */
[----:B------:R-:W-:Y:S02]  /*02d0*/  IMAD.U32 R3, RZ, RZ, UR8 ;  /* 0x00000008ff037e24 */ /* 0x000fe4000f8e00ff */
[----:B--2---:R-:W-:-:S07]  /*02e0*/  MOV R5, UR6 ;  /* 0x0000000600057c02 */ /* 0x004fce0008000f00 */
.L_x_45:
[----:B-1----:R-:W1:Y:S01]  /*02f0*/  LDC.64 R6, c[0x0][0x380] ;  /* 0x0000e000ff067b82 */ /* 0x002e620000000a00 */
[----:B0-----:R-:W2:Y:S04]  /*0300*/  LDG.E.CONSTANT R0, desc[UR12][R2.64+-0x10] ;  /* 0xfffff00c02007981 */ /* 0x001ea8000c1e9900 */
[----:B------:R-:W2:Y:S04]  /*0310*/  LDG.E.CONSTANT R23, desc[UR12][R4.64+-0x10] ;  /* 0xfffff00c04177981 */ /* 0x000ea8000c1e9900 */
[----:B------:R-:W3:Y:S04]  /*0320*/  LDG.E.CONSTANT R22, desc[UR12][R2.64+-0x8] ;  /* 0xfffff80c02167981 */ /* 0x000ee8000c1e9900 */
[----:B------:R-:W3:Y:S04]  /*0330*/  LDG.E.CONSTANT R27, desc[UR12][R4.64+-0x8] ;  /* 0xfffff80c041b7981 */ /* 0x000ee8000c1e9900 */
[----:B------:R-:W4:Y:S01]  /*0340*/  LDG.E.CONSTANT R26, desc[UR12][R4.64+-0x4] ;  /* 0xfffffc0c041a7981 */ /* 0x000f22000c1e9900 */
[----:B-1----:R-:W-:-:S05]  /*0350*/  IMAD.WIDE R6, R20, 0x4, R6 ;  /* 0x0000000414067825 */ /* 0x002fca00078e0206 */
[----:B------:R0:W2:Y:S01]  /*0360*/  LDG.E.CONSTANT R24, desc[UR12][R6.64] ;  /* 0x0000000c06187981 */ /* 0x0000a2000c1e9900 */
[----:B------:R-:W-:-:S05]  /*0370*/  IMAD.WIDE R10, R15, 0x4, R6 ;  /* 0x000000040f0a7825 */ /* 0x000fca00078e0206 */
[----:B------:R-:W5:Y:S01]  /*0380*/  LDG.E.CONSTANT R29, desc[UR12][R10.64] ;  /* 0x0000000c0a1d7981 */ /* 0x000f62000c1e9900 */
[----:B------:R-:W-:-:S05]  /*0390*/  IMAD.WIDE R8, R15, 0x4, R10 ;  /* 0x000000040f087825 */ /* 0x000fca00078e020a */
[----:B------:R-:W3:Y:S04]  /*03a0*/  LDG.E.CONSTANT R28, desc[UR12][R8.64] ;  /* 0x0000000c081c7981 */ /* 0x000ee8000c1e9900 */
[----:B------:R-:W5:Y:S04]  /*03b0*/  LDG.E.CONSTANT R10, desc[UR12][R2.64+-0xc] ;  /* 0xfffff40c020a7981 */ /* 0x000f68000c1e9900 */
[----:B------:R-:W5:Y:S01]  /*03c0*/  LDG.E.CONSTANT R11, desc[UR12][R4.64+-0xc] ;  /* 0xfffff40c040b7981 */ /* 0x000f62000c1e9900 */
[----:B0-----:R-:W-:-:S05]  /*03d0*/  IMAD.WIDE R6, R15, 0x4, R8 ;  /* 0x000000040f067825 */ /* 0x001fca00078e0208 */
[----:B------:R-:W4:Y:S01]  /*03e0*/  LDG.E.CONSTANT R25, desc[UR12][R6.64] ;  /* 0x0000000c06197981 */ /* 0x000f22000c1e9900 */
[----:B--2---:R-:W-:-:S03]  /*03f0*/  FFMA R24, R24, R0, R23 ;  /* 0x0000000018187223 */ /* 0x004fc60000000017 */
[----:B------:R-:W4:Y:S01]  /*0400*/  LDG.E.CONSTANT R23, desc[UR12][R2.64+-0x4] ;  /* 0xfffffc0c02177981 */ /* 0x000f22000c1e9900 */
[----:B-----5:R-:W-:Y:S01]  /*0410*/  FFMA R0, R29, R10, R11 ;  /* 0x0000000a1d007223 */ /* 0x020fe2000000000b */
[C---:B------:R-:W-:Y:S02]  /*0420*/  IMAD.WIDE R10, R15.reuse, 0x4, R6 ;  /* 0x000000040f0a7825 */ /* 0x040fe400078e0206 */
[----:B------:R-:W2:Y:S02]  /*0430*/  LDG.E.CONSTANT R29, desc[UR12][R2.64] ;  /* 0x0000000c021d7981 */ /* 0x000ea4000c1e9900 */
[----:B---3--:R-:W-:Y:S02]  /*0440*/  FFMA R22, R28, R22, R27 ;  /* 0x000000161c167223 */ /* 0x008fe4000000001b */
[----:B------:R-:W2:Y:S01]  /*0450*/  LDG.E.CONSTANT R6, desc[UR12][R4.64] ;  /* 0x0000000c04067981 */ /* 0x000ea2000c1e9900 */
[----:B------:R-:W-:-:S03]  /*0460*/  IMAD.WIDE R8, R15, 0x4, R10 ;  /* 0x000000040f087825 */ /* 0x000fc600078e020a */
[----:B------:R0:W2:Y:S04]  /*0470*/  LDG.E.CONSTANT R7, desc[UR12][R10.64] ;  /* 0x0000000c0a077981 */ /* 0x0000a8000c1e9900 */
[----:B------:R-:W3:Y:S04]  /*0480*/  LDG.E.CONSTANT R27, desc[UR12][R4.64+0x4] ;  /* 0x0000040c041b7981 */ /* 0x000ee8000c1e9900 */
[----:B------:R1:W3:Y:S01]  /*0490*/  LDG.E.CONSTANT R28, desc[UR12][R8.64] ;  /* 0x0000000c081c7981 */ /* 0x0002e2000c1e9900 */
[----:B----4-:R-:W-:-:S03]  /*04a0*/  FFMA R23, R25, R23, R26 ;  /* 0x0000001719177223 */ /* 0x010fc6000000001a */
[----:B------:R-:W3:Y:S01]  /*04b0*/  LDG.E.CONSTANT R26, desc[UR12][R2.64+0x4] ;  /* 0x0000040c021a7981 */ /* 0x000ee2000c1e9900 */
[----:B0-----:R-:W-:-:S04]  /*04c0*/  IMAD.WIDE R10, R15, 0x4, R8 ;  /* 0x000000040f0a7825 */ /* 0x001fc800078e0208 */
[----:B------:R-:W-:-:S05]  /*04d0*/  FMUL R24, R24, 255 ;  /* 0x437f000018187820 */ /* 0x000fca0000400000 */
[----:B------:R-:W-:Y:S01]  /*04e0*/  FMNMX R24, RZ, R24, !PT ;  /* 0x00000018ff187209 */ /* 0x000fe20007800000 */
[----:B-1----:R-:W-:-:S03]  /*04f0*/  IMAD.WIDE R8, R15, 0x4, R10 ;  /* 0x000000040f087825 */ /* 0x002fc600078e020a */
[----:B------:R-:W-:-:S03]  /*0500*/  FMNMX R25, R24, 255, PT ;  /* 0x437f000018197809 */ /* 0x000fc60003800000 */
[----:B------:R-:W4:Y:S04]  /*0510*/  LDG.E.CONSTANT R9, desc[UR12][R8.64] ;  /* 0x0000000c08097981 */ /* 0x000f28000c1e9900 */
[----:B------:R-:W4:Y:S01]  /*0520*/  LDG.E.CONSTANT R8, desc[UR12][R4.64+0xc] ;  /* 0x00000c0c04087981 */ /* 0x000f22000c1e9900 */
[----:B--2---:R-:W-:-:S03]  /*0530*/  FFMA R24, R7, R29, R6 ;  /* 0x0000001d07187223 */ /* 0x004fc60000000006 */
[----:B------:R0:W2:Y:S04]  /*0540*/  LDG.E.CONSTANT R29, desc[UR12][R10.64] ;  /* 0x0000000c0a1d7981 */ /* 0x0000a8000c1e9900 */
[----:B------:R-:W4:Y:S01]  /*0550*/  LDG.E.CONSTANT R10, desc[UR12][R2.64+0xc] ;  /* 0x00000c0c020a7981 */ /* 0x000f22000c1e9900 */
[----:B---3--:R-:W-:-:S03]  /*0560*/  FFMA R26, R28, R26, R27 ;  /* 0x0000001a1c1a7223 */ /* 0x008fc6000000001b */
[----:B------:R1:W2:Y:S04]  /*0570*/  LDG.E.CONSTANT R28, desc[UR12][R2.64+0x8] ;  /* 0x0000080c021c7981 */ /* 0x0002a8000c1e9900 */
[----:B------:R3:W2:Y:S01]  /*0580*/  LDG.E.CONSTANT R27, desc[UR12][R4.64+0x8] ;  /* 0x0000080c041b7981 */ /* 0x0006a2000c1e9900 */
[----:B------:R-:W-:Y:S01]  /*0590*/  FMUL R0, R0, 255 ;  /* 0x437f000000007820 */ /* 0x000fe20000400000 */
[----:B------:R-:W5:Y:S01]  /*05a0*/  F2I.U32.TRUNC.NTZ R25, R25 ;  /* 0x0000001900197305 */ /* 0x000f62000020f000 */
[----:B------:R-:W-:-:S03]  /*05b0*/  IADD3 R6, P1, PT, R19, UR16, RZ ;  /* 0x0000001013067c10 */ /* 0x000fc6000ff3e0ff */
[----:B------:R-:W-:Y:S01]  /*05c0*/  FMNMX R0, RZ, R0, !PT ;  /* 0x00000000ff007209 */ /* 0x000fe20007800000 */
[----:B------:R-:W-:Y:S01]  /*05d0*/  FMUL R23, R23, 255 ;  /* 0x437f000017177820 */ /* 0x000fe20000400000 */
[----:B------:R-:W-:Y:S02]  /*05e0*/  LEA.HI.X.SX32 R7, R19, UR17, 0x1, P1 ;  /* 0x0000001113077c11 */ /* 0x000fe400088f0eff */
[----:B------:R-:W-:Y:S01]  /*05f0*/  FMNMX R0, R0, 255, PT ;  /* 0x437f000000007809 */ /* 0x000fe20003800000 */
[----:B------:R-:W-:Y:S01]  /*0600*/  FMUL R22, R22, 255 ;  /* 0x437f000016167820 */ /* 0x000fe20000400000 */
[----:B------:R-:W-:Y:S01]  /*0610*/  FMUL R24, R24, 255 ;  /* 0x437f000018187820 */ /* 0x000fe20000400000 */
[----:B------:R-:W-:Y:S01]  /*0620*/  FMUL R26, R26, 255 ;  /* 0x437f00001a1a7820 */ /* 0x000fe20000400000 */
[----:B0-----:R-:W0:Y:S01]  /*0630*/  F2I.U32.TRUNC.NTZ R11, R0 ;  /* 0x00000000000b7305 */ /* 0x001e22000020f000 */
[----:B-----5:R5:W-:Y:S01]  /*0640*/  STG.E.U8 desc[UR12][R6.64], R25 ;  /* 0x0000001906007986 */ /* 0x020be2000c10110c */
[----:B------:R-:W-:-:S02]  /*0650*/  FMNMX R22, RZ, R22, !PT ;  /* 0x00000016ff167209 */ /* 0x000fc40007800000 */
[----:B------:R-:W-:Y:S01]  /*0660*/  FMNMX R24, RZ, R24, !PT ;  /* 0x00000018ff187209 */ /* 0x000fe20007800000 */
[----:B----4-:R-:W-:-:S04]  /*0670*/  FFMA R8, R9, R10, R8 ;  /* 0x0000000a09087223 */ /* 0x010fc80000000008 */
[----:B------:R-:W-:Y:S01]  /*0680*/  FMUL R8, R8, 255 ;  /* 0x437f000008087820 */ /* 0x000fe20000400000 */
[----:B-----5:R-:W-:Y:S02]  /*0690*/  FMNMX R25, RZ, R23, !PT ;  /* 0x00000017ff197209 */ /* 0x020fe40007800000 */
[----:B------:R-:W-:Y:S02]  /*06a0*/  FMNMX R26, RZ, R26, !PT ;  /* 0x0000001aff1a7209 */ /* 0x000fe40007800000 */
[----:B------:R-:W-:Y:S02]  /*06b0*/  FMNMX R8, RZ, R8, !PT ;  /* 0x00000008ff087209 */ /* 0x000fe40007800000 */
[----:B------:R-:W-:Y:S02]  /*06c0*/  FMNMX R25, R25, 255, PT ;  /* 0x437f000019197809 */ /* 0x000fe40003800000 */
[----:B------:R-:W-:Y:S02]  /*06d0*/  FMNMX R8, R8, 255, PT ;  /* 0x437f000008087809 */ /* 0x000fe40003800000 */
[----:B------:R-:W-:-:S02]  /*06e0*/  FMNMX R22, R22, 255, PT ;  /* 0x437f000016167809 */ /* 0x000fc40003800000 */
[----:B------:R-:W-:Y:S02]  /*06f0*/  FMNMX R24, R24, 255, PT ;  /* 0x437f000018187809 */ /* 0x000fe40003800000 */
[----:B------:R-:W-:Y:S01]  /*0700*/  FMNMX R26, R26, 255, PT ;  /* 0x437f00001a1a7809 */ /* 0x000fe20003800000 */
[----:B------:R-:W4:Y:S01]  /*0710*/  F2I.U32.TRUNC.NTZ R23, R22 ;  /* 0x0000001600177305 */ /* 0x000f22000020f000 */
[----:B------:R-:W-:-:S04]  /*0720*/  IADD3 R21, PT, PT, R21, 0x8, RZ ;  /* 0x0000000815157810 */ /* 0x000fc80007ffe0ff */
[----:B------:R-:W-:-:S03]  /*0730*/  ISETP.NE.AND P1, PT, R21, RZ, PT ;  /* 0x000000ff1500720c */ /* 0x000fc60003f25270 */
[----:B------:R-:W5:Y:S08]  /*0740*/  F2I.U32.TRUNC.NTZ R25, R25 ;  /* 0x0000001900197305 */ /* 0x000f70000020f000 */
[----:B------:R-:W5:Y:S08]  /*0750*/  F2I.U32.TRUNC.NTZ R9, R26 ;  /* 0x0000001a00097305 */ /* 0x000f70000020f000 */
[----:B------:R-:W5:Y:S01]  /*0760*/  F2I.U32.TRUNC.NTZ R8, R8 ;  /* 0x0000000800087305 */ /* 0x000f62000020f000 */
[----:B-1----:R-:W-:Y:S01]  /*0770*/  IADD3 R2, P2, PT, R2, 0x20, RZ ;  /* 0x0000002002027810 */ /* 0x002fe20007f5e0ff */
[----:B0-----:R1:W-:Y:S01]  /*0780*/  STG.E.U8 desc[UR12][R6.64+0x1], R11 ;  /* 0x0000010b06007986 */ /* 0x0013e2000c10110c */
[----:B---3--:R-:W-:-:S03]  /*0790*/  IADD3 R4, P3, PT, R4, 0x20, RZ ;  /* 0x0000002004047810 */ /* 0x008fc60007f7e0ff */
[----:B----4-:R1:W-:Y:S01]  /*07a0*/  STG.E.U8 desc[UR12][R6.64+0x2], R23 ;  /* 0x0000021706007986 */ /* 0x0103e2000c10110c */
[----:B------:R-:W-:-:S03]  /*07b0*/  IMAD.X R3, RZ, RZ, R3, P2 ;  /* 0x000000ffff037224 */ /* 0x000fc600010e0603 */
[----:B-----5:R1:W-:Y:S01]  /*07c0*/  STG.E.U8 desc[UR12][R6.64+0x3], R25 ;  /* 0x0000031906007986 */ /* 0x0203e2000c10110c */
[----:B------:R-:W-:-:S03]  /*07d0*/  IADD3.X R5, PT, PT, RZ, R5, RZ, P3, !PT ;  /* 0x00000005ff057210 */ /* 0x000fc60001ffe4ff */
[----:B------:R1:W-:Y:S01]  /*07e0*/  STG.E.U8 desc[UR12][R6.64+0x5], R9 ;  /* 0x0000050906007986 */ /* 0x0003e2000c10110c */
[----:B------:R-:W-:-:S03]  /*07f0*/  IADD3 R19, PT, PT, R19, 0x8, RZ ;  /* 0x0000000813137810 */ /* 0x000fc60007ffe0ff */
[----:B------:R1:W-:Y:S01]  /*0800*/  STG.E.U8 desc[UR12][R6.64+0x7], R8 ;  /* 0x0000070806007986 */ /* 0x0003e2000c10110c */
[----:B------:R-:W-:Y:S02]  /*0810*/  IMAD R20, R15, 0x8, R20 ;  /* 0x000000080f147824 */ /* 0x000fe400078e0214 */
[----:B--2---:R-:W-:-:S04]  /*0820*/  FFMA R27, R29, R28, R27 ;  /* 0x0000001c1d1b7223 */ /* 0x004fc8000000001b */
[----:B------:R-:W-:-:S05]  /*0830*/  FMUL R0, R27, 255 ;  /* 0x437f00001b007820 */ /* 0x000fca0000400000 */
[----:B------:R-:W-:-:S04]  /*0840*/  FMNMX R0, RZ, R0, !PT ;  /* 0x00000000ff007209 */ /* 0x000fc80007800000 */
[----:B------:R-:W-:Y:S01]  /*0850*/  FMNMX R0, R0, 255, PT ;  /* 0x437f000000007809 */ /* 0x000fe20003800000 */
[----:B------:R-:W0:Y:S08]  /*0860*/  F2I.U32.TRUNC.NTZ R27, R24 ;  /* 0x00000018001b7305 */ /* 0x000e30000020f000 */
[----:B------:R-:W2:Y:S01]  /*0870*/  F2I.U32.TRUNC.NTZ R29, R0 ;  /* 0x00000000001d7305 */ /* 0x000ea2000020f000 */
[----:B0-----:R1:W-:Y:S04]  /*0880*/  STG.E.U8 desc[UR12][R6.64+0x4], R27 ;  /* 0x0000041b06007986 */ /* 0x0013e8000c10110c */
[----:B--2---:R1:W-:Y:S01]  /*0890*/  STG.E.U8 desc[UR12][R6.64+0x6], R29 ;  /* 0x0000061d06007986 */ /* 0x0043e2000c10110c */
[----:B------:R-:W-:Y:S05]  /*08a0*/  @P1 BRA `(.L_x_45) ;  /* 0xfffffff800901947 */ /* 0x000fea000383ffff */
.L_x_44:
[----:B0-----:R-:W-:Y:S05]  /*08b0*/  @!P0 EXIT ;  /* 0x000000000000894d */ /* 0x001fea0003800000 */
[----:B------:R-:W-:Y:S02]  /*08c0*/  ISETP.GE.U32.AND P0, PT, R13, 0x4, PT ;  /* 0x000000040d00780c */ /* 0x000fe40003f06070 */
[----:B-1----:R-:W-:-:S04]  /*08d0*/  LOP3.LUT R25, R12, 0x3, RZ, 0xc0, !PT ;  /* 0x000000030c197812 */ /* 0x002fc800078ec0ff */
[----:B------:R-:W-:-:S07]  /*08e0*/  ISETP.NE.AND P1, PT, R25, RZ, PT ;  /* 0x000000ff1900720c */ /* 0x000fce0003f25270 */
[----:B------:R-:W-:Y:S06]  /*08f0*/  @!P0 BRA `(.L_x_46) ;  /* 0x0000000000d08947 */ /* 0x000fec0003800000 */
[----:B------:R-:W0:Y:S01]  /*0900*/  LDC.64 R26, c[0x0][0x380] ;  /* 0x0000e000ff1a7b82 */ /* 0x000e220000000a00 */
[----:B------:R-:W-:Y:S01]  /*0910*/  IADD3 R0, PT, PT, R16, R17, RZ ;  /* 0x0000001110007210 */ /* 0x000fe20007ffe0ff */
[----:B------:R-:W1:Y:S04]  /*0920*/  LDCU.64 UR4, c[0x0][0x388] ;  /* 0x00007100ff0477ac */ /* 0x000e680008000a00 */
[----:B------:R-:W-:Y:S02]  /*0930*/  IMAD R7, R15, R0, R14 ;  /* 0x000000000f077224 */ /* 0x000fe400078e020e */
[----:B------:R-:W2:Y:S08]  /*0940*/  LDC.64 R2, c[0x0][0x3a8] ;  /* 0x0000ea00ff027b82 */ /* 0x000eb00000000a00 */
[----:B------:R-:W3:Y:S01]  /*0950*/  LDC.64 R4, c[0x0][0x3a0] ;  /* 0x0000e800ff047b82 */ /* 0x000ee20000000a00 */
[----:B0-----:R-:W-:-:S05]  /*0960*/  IMAD.WIDE R26, R7, 0x4, R26 ;  /* 0x00000004071a7825 */ /* 0x001fca00078e021a */
[----:B------:R-:W4:Y:S01]  /*0970*/  LDG.E.CONSTANT R13, desc[UR12][R26.64] ;  /* 0x0000000c1a0d7981 */ /* 0x000f22000c1e9900 */
[----:B------:R-:W-:-:S04]  /*0980*/  IMAD.WIDE R10, R15, 0x4, R26 ;  /* 0x000000040f0a7825 */ /* 0x000fc800078e021a */
[----:B--2---:R-:W-:Y:S01]  /*0990*/  IMAD.WIDE.U32 R2, R17, 0x4, R2 ;  /* 0x0000000411027825 */ /* 0x004fe200078e0002 */
[----:B------:R-:W2:Y:S03]  /*09a0*/  LDG.E.CONSTANT R19, desc[UR12][R10.64] ;  /* 0x0000000c0a137981 */ /* 0x000ea6000c1e9900 */
[----:B------:R-:W-:Y:S01]  /*09b0*/  IMAD.WIDE R6, R15, 0x4, R10 ;  /* 0x000000040f067825 */ /* 0x000fe200078e020a */
[----:B------:R-:W2:Y:S03]  /*09c0*/  LDG.E.CONSTANT R20, desc[UR12][R2.64+0x4] ;  /* 0x0000040c02147981 */ /* 0x000ea6000c1e9900 */
[----:B---3--:R-:W-:Y:S01]  /*09d0*/  IMAD.WIDE.U32 R4, R17, 0x4, R4 ;  /* 0x0000000411047825 */ /* 0x008fe200078e0004 */
[----:B------:R-:W3:Y:S03]  /*09e0*/  LDG.E.CONSTANT R22, desc[UR12][R2.64+0x8] ;  /* 0x0000080c02167981 */ /* 0x000ee6000c1e9900 */
[----:B------:R-:W-:Y:S01]  /*09f0*/  IMAD.WIDE R8, R15, 0x4, R6 ;  /* 0x000000040f087825 */ /* 0x000fe200078e0206 */
[----:B------:R-:W2:Y:S04]  /*0a00*/  LDG.E.CONSTANT R29, desc[UR12][R4.64+0x4] ;  /* 0x0000040c041d7981 */ /* 0x000ea8000c1e9900 */
[----:B------:R-:W3:Y:S04]  /*0a10*/  LDG.E.CONSTANT R21, desc[UR12][R6.64] ;  /* 0x0000000c06157981 */ /* 0x000ee8000c1e9900 */
[----:B------:R-:W3:Y:S04]  /*0a20*/  LDG.E.CONSTANT R24, desc[UR12][R4.64+0x8] ;  /* 0x0000080c04187981 */ /* 0x000ee8000c1e9900 */
[----:B------:R-:W4:Y:S04]  /*0a30*/  LDG.E.CONSTANT R0, desc[UR12][R2.64] ;  /* 0x0000000c02007981 */ /* 0x000f28000c1e9900 */
[----:B------:R-:W4:Y:S04]  /*0a40*/  LDG.E.CONSTANT R28, desc[UR12][R4.64] ;  /* 0x0000000c041c7981 */ /* 0x000f28000c1e9900 */
[----:B------:R-:W5:Y:S04]  /*0a50*/  LDG.E.CONSTANT R8, desc[UR12][R8.64] ;  /* 0x0000000c08087981 */ /* 0x000f68000c1e9900 */
[----:B------:R-:W5:Y:S04]  /*0a60*/  LDG.E.CONSTANT R23, desc[UR12][R2.64+0xc] ;  /* 0x00000c0c02177981 */ /* 0x000f68000c1e9900 */
[----:B------:R-:W5:Y:S01]  /*0a70*/  LDG.E.CONSTANT R27, desc[UR12][R4.64+0xc] ;  /* 0x00000c0c041b7981 */ /* 0x000f62000c1e9900 */
[----:B--2---:R-:W-:-:S04]  /*0a80*/  FFMA R19, R19, R20, R29 ;  /* 0x0000001413137223 */ /* 0x004fc8000000001d */
[----:B------:R-:W-:Y:S01]  /*0a90*/  FMUL R19, R19, 255 ;  /* 0x437f000013137820 */ /* 0x000fe20000400000 */
[----:B---3--:R-:W-:-:S04]  /*0aa0*/  FFMA R21, R21, R22, R24 ;  /* 0x0000001615157223 */ /* 0x008fc80000000018 */
[----:B------:R-:W-:Y:S01]  /*0ab0*/  FMUL R21, R21, 255 ;  /* 0x437f000015157820 */ /* 0x000fe20000400000 */
[----:B----4-:R-:W-:Y:S01]  /*0ac0*/  FFMA R0, R13, R0, R28 ;  /* 0x000000000d007223 */ /* 0x010fe2000000001c */
[----:B------:R-:W-:-:S03]  /*0ad0*/  FMNMX R19, RZ, R19, !PT ;  /* 0x00000013ff137209 */ /* 0x000fc60007800000 */
[----:B------:R-:W-:Y:S01]  /*0ae0*/  FMUL R0, R0, 255 ;  /* 0x437f000000007820 */ /* 0x000fe20000400000 */
[----:B------:R-:W-:Y:S01]  /*0af0*/  FMNMX R21, RZ, R21, !PT ;  /* 0x00000015ff157209 */ /* 0x000fe20007800000 */
[----:B-----5:R-:W-:-:S04]  /*0b00*/  FFMA R8, R8, R23, R27 ;  /* 0x0000001708087223 */ /* 0x020fc8000000001b */
[----:B------:R-:W-:Y:S01]  /*0b10*/  FMUL R8, R8, 255 ;  /* 0x437f000008087820 */ /* 0x000fe20000400000 */
[----:B------:R-:W-:Y:S02]  /*0b20*/  FMNMX R0, RZ, R0, !PT ;  /* 0x00000000ff007209 */ /* 0x000fe40007800000 */
[----:B------:R-:W-:Y:S02]  /*0b30*/  FMNMX R19, R19, 255, PT ;  /* 0x437f000013137809 */ /* 0x000fe40003800000 */
[----:B------:R-:W-:Y:S02]  /*0b40*/  FMNMX R8, RZ, R8, !PT ;  /* 0x00000008ff087209 */ /* 0x000fe40007800000 */
[----:B------:R-:W-:Y:S02]  /*0b50*/  FMNMX R21, R21, 255, PT ;  /* 0x437f000015157809 */ /* 0x000fe40003800000 */
[----:B------:R-:W-:Y:S02]  /*0b60*/  FMNMX R0, R0, 255, PT ;  /* 0x437f000000007809 */ /* 0x000fe40003800000 */
[----:B------:R-:W-:Y:S01]  /*0b70*/  FMNMX R8, R8, 255, PT ;  /* 0x437f000008087809 */ /* 0x000fe20003800000 */
[----:B------:R-:W-:Y:S08]  /*0b80*/  F2I.U32.TRUNC.NTZ R19, R19 ;  /* 0x0000001300137305 */ /* 0x000ff0000020f000 */
[----:B------:R0:W2:Y:S08]  /*0b90*/  F2I.U32.TRUNC.NTZ R7, R0 ;  /* 0x0000000000077305 */ /* 0x0000b0000020f000 */
[----:B------:R-:W3:Y:S01]  /*0ba0*/  F2I.U32.TRUNC.NTZ R21, R21 ;  /* 0x0000001500157305 */ /* 0x000ee2000020f000 */
[----:B0-----:R-:W-:-:S07]  /*0bb0*/  IADD3 R0, PT, PT, R18, R17, RZ ;  /* 0x0000001112007210 */ /* 0x001fce0007ffe0ff */
[----:B------:R-:W0:Y:S01]  /*0bc0*/  F2I.U32.TRUNC.NTZ R5, R8 ;  /* 0x0000000800057305 */ /* 0x000e22000020f000 */
[----:B-1----:R-:W-:-:S04]  /*0bd0*/  IADD3 R2, P0, PT, R0, UR4, RZ ;  /* 0x0000000400027c10 */ /* 0x002fc8000ff1e0ff */
[----:B------:R-:W-:-:S05]  /*0be0*/  LEA.HI.X.SX32 R3, R0, UR5, 0x1, P0 ;  /* 0x0000000500037c11 */ /* 0x000fca00080f0eff */
[----:B--2---:R1:W-:Y:S04]  /*0bf0*/  STG.E.U8 desc[UR12][R2.64], R7 ;  /* 0x0000000702007986 */ /* 0x0043e8000c10110c */
[----:B------:R1:W-:Y:S04]  /*0c00*/  STG.E.U8 desc[UR12][R2.64+0x1], R19 ;  /* 0x0000011302007986 */ /* 0x0003e8000c10110c */
[----:B---3--:R1:W-:Y:S04]  /*0c10*/  STG.E.U8 desc[UR12][R2.64+0x2], R21 ;  /* 0x0000021502007986 */ /* 0x0083e8000c10110c */
[----:B0-----:R1:W-:Y:S01]  /*0c20*/  STG.E.U8 desc[UR12][R2.64+0x3], R5 ;  /* 0x0000030502007986 */ /* 0x0013e2000c10110c */
[----:B------:R-:W-:-:S07]  /*0c30*/  VIADD R17, R17, 0x4 ;  /* 0x0000000411117836 */ /* 0x000fce0000000000 */
.L_x_46:
[----:B------:R-:W-:Y:S05]  /*0c40*/  @!P1 EXIT ;  /* 0x000000000000994d */ /* 0x000fea0003800000 */
[----:B------:R-:W-:Y:S02]  /*0c50*/  ISETP.NE.AND P0, PT, R25, 0x1, PT ;  /* 0x000000011900780c */ /* 0x000fe40003f05270 */
[----:B------:R-:W-:-:S04]  /*0c60*/  LOP3.LUT R12, R12, 0x1, RZ, 0xc0, !PT ;  /* 0x000000010c0c7812 */ /* 0x000fc800078ec0ff */
[----:B------:R-:W-:-:S07]  /*0c70*/  ISETP.NE.U32.AND P1, PT, R12, 0x1, PT ;  /* 0x000000010c00780c */ /* 0x000fce0003f25070 */
[----:B------:R-:W-:Y:S06]  /*0c80*/  @!P0 BRA `(.L_x_47) ;  /* 0x0000000000808947 */ /* 0x000fec0003800000 */
[----:B-1----:R-:W0:Y:S01]  /*0c90*/  LDC.64 R4, c[0x0][0x380] ;  /* 0x0000e000ff047b82 */ /* 0x002e220000000a00 */
        /* <DEDUP_REMOVED lines=8> */
[C---:B--2---:R-:W-:Y:S02]  /*0d20*/  IMAD.WIDE.U32 R2, R17.reuse, 0x4, R2 ;  /* 0x0000000411027825 */ /* 0x044fe400078e0002 */
[----:B------:R-:W2:Y:S02]  /*0d30*/  LDG.E.CONSTANT R8, desc[UR12][R8.64] ;  /* 0x0000000c08087981 */ /* 0x000ea4000c1e9900 */
[----:B---3--:R-:W-:Y:S02]  /*0d40*/  IMAD.WIDE.U32 R6, R17, 0x4, R6 ;  /* 0x0000000411067825 */ /* 0x008fe400078e0006 */
[----:B------:R-:W2:Y:S04]  /*0d50*/  LDG.E.CONSTANT R19, desc[UR12][R2.64+0x4] ;  /* 0x0000040c02137981 */ /* 0x000ea8000c1e9900 */
[----:B------:R-:W2:Y:S04]  /*0d60*/  LDG.E.CONSTANT R21, desc[UR12][R6.64+0x4] ;  /* 0x0000040c06157981 */ /* 0x000ea8000c1e9900 */
[----:B------:R0:W4:Y:S04]  /*0d70*/  LDG.E.CONSTANT R11, desc[UR12][R2.64] ;  /* 0x0000000c020b7981 */ /* 0x000128000c1e9900 */
[----:B------:R-:W4:Y:S01]  /*0d80*/  LDG.E.CONSTANT R13, desc[UR12][R6.64] ;  /* 0x0000000c060d7981 */ /* 0x000f22000c1e9900 */
[----:B0-----:R-:W-:-:S04]  /*0d90*/  IADD3 R3, PT, PT, R18, R17, RZ ;  /* 0x0000001112037210 */ /* 0x001fc80007ffe0ff */
[----:B-1----:R-:W-:-:S04]  /*0da0*/  IADD3 R2, P0, PT, R3, UR4, RZ ;  /* 0x0000000403027c10 */ /* 0x002fc8000ff1e0ff */
[----:B------:R-:W-:Y:S01]  /*0db0*/  LEA.HI.X.SX32 R3, R3, UR5, 0x1, P0 ;  /* 0x0000000503037c11 */ /* 0x000fe200080f0eff */
[----:B------:R-:W-:Y:S02]  /*0dc0*/  VIADD R17, R17, 0x2 ;  /* 0x0000000211117836 */ /* 0x000fe40000000000 */
[----:B--2---:R-:W-:-:S04]  /*0dd0*/  FFMA R19, R8, R19, R21 ;  /* 0x0000001308137223 */ /* 0x004fc80000000015 */
[----:B------:R-:W-:Y:S01]  /*0de0*/  FMUL R19, R19, 255 ;  /* 0x437f000013137820 */ /* 0x000fe20000400000 */
[----:B----4-:R-:W-:-:S04]  /*0df0*/  FFMA R0, R0, R11, R13 ;  /* 0x0000000b00007223 */ /* 0x010fc8000000000d */
[----:B------:R-:W-:Y:S01]  /*0e00*/  FMNMX R19, RZ, R19, !PT ;  /* 0x00000013ff137209 */ /* 0x000fe20007800000 */
[----:B------:R-:W-:-:S03]  /*0e10*/  FMUL R0, R0, 255 ;  /* 0x437f000000007820 */ /* 0x000fc60000400000 */
[----:B------:R-:W-:Y:S02]  /*0e20*/  FMNMX R19, R19, 255, PT ;  /* 0x437f000013137809 */ /* 0x000fe40003800000 */
[----:B------:R-:W-:-:S04]  /*0e30*/  FMNMX R0, RZ, R0, !PT ;  /* 0x00000000ff007209 */ /* 0x000fc80007800000 */
[----:B------:R-:W-:Y:S01]  /*0e40*/  FMNMX R0, R0, 255, PT ;  /* 0x437f000000007809 */ /* 0x000fe20003800000 */
[----:B------:R-:W0:Y:S08]  /*0e50*/  F2I.U32.TRUNC.NTZ R19, R19 ;  /* 0x0000001300137305 */ /* 0x000e30000020f000 */
[----:B------:R-:W1:Y:S01]  /*0e60*/  F2I.U32.TRUNC.NTZ R5, R0 ;  /* 0x0000000000057305 */ /* 0x000e62000020f000 */
[----:B0-----:R0:W-:Y:S04]  /*0e70*/  STG.E.U8 desc[UR12][R2.64+0x1], R19 ;  /* 0x0000011302007986 */ /* 0x0011e8000c10110c */
[----:B-1----:R0:W-:Y:S02]  /*0e80*/  STG.E.U8 desc[UR12][R2.64], R5 ;  /* 0x0000000502007986 */ /* 0x0021e4000c10110c */
.L_x_47:
[----:B------:R-:W-:Y:S05]  /*0e90*/  @P1 EXIT ;  /* 0x000000000000194d */ /* 0x000fea0003800000 */
[----:B01----:R-:W0:Y:S01]  /*0ea0*/  LDC.64 R4, c[0x0][0x3a8] ;  /* 0x0000ea00ff047b82 */ /* 0x003e220000000a00 */
[----:B------:R-:W-:Y:S01]  /*0eb0*/  IADD3 R16, PT, PT, R16, R17, RZ ;  /* 0x0000001110107210 */ /* 0x000fe20007ffe0ff */
[----:B------:R-:W1:Y:S04]  /*0ec0*/  LDCU.64 UR4, c[0x0][0x388] ;  /* 0x00007100ff0477ac */ /* 0x000e680008000a00 */
[----:B------:R-:W-:Y:S02]  /*0ed0*/  IMAD R15, R15, R16, R14 ;  /* 0x000000100f0f7224 */ /* 0x000fe400078e020e */
[----:B------:R-:W2:Y:S08]  /*0ee0*/  LDC.64 R6, c[0x0][0x3a0] ;  /* 0x0000e800ff067b82 */ /* 0x000eb00000000a00 */
[----:B------:R-:W3:Y:S01]  /*0ef0*/  LDC.64 R2, c[0x0][0x380] ;  /* 0x0000e000ff027b82 */ /* 0x000ee20000000a00 */
[----:B0-----:R-:W-:-:S06]  /*0f00*/  IMAD.WIDE.U32 R4, R17, 0x4, R4 ;  /* 0x0000000411047825 */ /* 0x001fcc00078e0004 */
[----:B------:R-:W4:Y:S01]  /*0f10*/  LDG.E.CONSTANT R5, desc[UR12][R4.64] ;  /* 0x0000000c04057981 */ /* 0x000f22000c1e9900 */
[----:B--2---:R-:W-:-:S06]  /*0f20*/  IMAD.WIDE.U32 R6, R17, 0x4, R6 ;  /* 0x0000000411067825 */ /* 0x004fcc00078e0006 */
[----:B------:R-:W4:Y:S01]  /*0f30*/  LDG.E.CONSTANT R7, desc[UR12][R6.64] ;  /* 0x0000000c06077981 */ /* 0x000f22000c1e9900 */
[----:B---3--:R-:W-:-:S06]  /*0f40*/  IMAD.WIDE R2, R15, 0x4, R2 ;  /* 0x000000040f027825 */ /* 0x008fcc00078e0202 */
[----:B------:R-:W4:Y:S01]  /*0f50*/  LDG.E.CONSTANT R2, desc[UR12][R2.64] ;  /* 0x0000000c02027981 */ /* 0x000f22000c1e9900 */
[----:B------:R-:W-:-:S04]  /*0f60*/  IADD3 R17, PT, PT, R18, R17, RZ ;  /* 0x0000001112117210 */ /* 0x000fc80007ffe0ff */
[----:B-1----:R-:W-:-:S04]  /*0f70*/  IADD3 R8, P0, PT, R17, UR4, RZ ;  /* 0x0000000411087c10 */ /* 0x002fc8000ff1e0ff */
[----:B------:R-:W-:Y:S01]  /*0f80*/  LEA.HI.X.SX32 R9, R17, UR5, 0x1, P0 ;  /* 0x0000000511097c11 */ /* 0x000fe200080f0eff */
[----:B----4-:R-:W-:-:S04]  /*0f90*/  FFMA R0, R2, R5, R7 ;  /* 0x0000000502007223 */ /* 0x010fc80000000007 */
[----:B------:R-:W-:-:S05]  /*0fa0*/  FMUL R0, R0, 255 ;  /* 0x437f000000007820 */ /* 0x000fca0000400000 */
[----:B------:R-:W-:-:S04]  /*0fb0*/  FMNMX R0, RZ, R0, !PT ;  /* 0x00000000ff007209 */ /* 0x000fc80007800000 */
[----:B------:R-:W-:-:S04]  /*0fc0*/  FMNMX R0, R0, 255, PT ;  /* 0x437f000000007809 */ /* 0x000fc80003800000 */
[----:B------:R-:W0:Y:S02]  /*0fd0*/  F2I.U32.TRUNC.NTZ R11, R0 ;  /* 0x00000000000b7305 */ /* 0x000e24000020f000 */
[----:B0-----:R-:W-:Y:S01]  /*0fe0*/  STG.E.U8 desc[UR12][R8.64], R11 ;  /* 0x0000000b08007986 */ /* 0x001fe2000c10110c */
[----:B------:R-:W-:Y:S05]  /*0ff0*/  EXIT ;  /* 0x000000000000794d */ /* 0x000fea0003800000 */
.L_x_48:
        /* <DEDUP_REMOVED lines=16> */
.L_x_92:


//--------------------- .text._Z22normalize_float_kernelPKfPfiiiiS0_S0_ --------------------------
	.section	.text._Z22normalize_float_kernelPKfPfiiiiS0_S0_,"ax",@progbits
	.align	128
        .global         _Z22normalize_float_kernelPKfPfiiiiS0_S0_
        .type           _Z22normalize_float_kernelPKfPfiiiiS0_S0_,@function
        .size           _Z22normalize_float_kernelPKfPfiiiiS0_S0_,(.L_x_88 - _Z22normalize_float_kernelPKfPfiiiiS0_S0_)
        .other          _Z22normalize_float_kernelPKfPfiiiiS0_S0_,@"STO_CUDA_ENTRY STV_DEFAULT"
_Z22normalize_float_kernelPKfPfiiiiS0_S0_:
.text._Z22normalize_float_kernelPKfPfiiiiS0_S0_:
[----:B------:R-:W-:Y:S01]  /*0000*/  LDC R1, c[0x0][0x37c] ;  /* 0x0000df00ff017b82 */ /* 0x000fe20000000800 */
[----:B------:R-:W0:Y:S07]  /*0010*/  S2R R7, SR_TID.X ;  /* 0x0000000000077919 */ /* 0x000e2e0000002100 */
[----:B------:R-:W1:Y:S08]  /*0020*/  LDC.64 R8, c[0x0][0x390] ;  /* 0x0000e400ff087b82 */ /* 0x000e700000000a00 */
[----:B------:R-:W2:Y:S08]  /*0030*/  LDC.64 R4, c[0x0][0x398] ;  /* 0x0000e600ff047b82 */ /* 0x000eb00000000a00 */
[----:B------:R-:W0:Y:S08]  /*0040*/  S2UR UR4, SR_CTAID.X ;  /* 0x00000000000479c3 */ /* 0x000e300000002500 */
[----:B------:R-:W0:Y:S01]  /*0050*/  LDC R2, c[0x0][0x360] ;  /* 0x0000d800ff027b82 */ /* 0x000e220000000800 */
[----:B-1----:R-:W-:-:S04]  /*0060*/  IMAD R3, R9, R8, RZ ;  /* 0x0000000809037224 */ /* 0x002fc800078e02ff */
[----:B--2---:R-:W-:-:S04]  /*0070*/  IMAD R0, R3, R4, RZ ;  /* 0x0000000403007224 */ /* 0x004fc800078e02ff */
[----:B------:R-:W-:Y:S02]  /*0080*/  IMAD R3, R0, R5, RZ ;  /* 0x0000000500037224 */ /* 0x000fe400078e02ff */
[----:B0-----:R-:W-:-:S05]  /*0090*/  IMAD R2, R2, UR4, R7 ;  /* 0x0000000402027c24 */ /* 0x001fca000f8e0207 */
[----:B------:R-:W-:-:S13]  /*00a0*/  ISETP.GE.AND P0, PT, R2, R3, PT ;  /* 0x000000030200720c */ /* 0x000fda0003f06270 */
[----:B------:R-:W-:Y:S05]  /*00b0*/  @P0 EXIT ;  /* 0x000000000000094d */ /* 0x000fea0003800000 */
[----:B------:R-:W-:Y:S01]  /*00c0*/  IMAD R3, R9, R4, RZ ;  /* 0x0000000409037224 */ /* 0x000fe200078e02ff */
[----:B------:R-:W-:Y:S01]  /*00d0*/  IABS R8, R5 ;  /* 0x0000000500087213 */ /* 0x000fe20000000000 */
[----:B------:R-:W0:Y:S01]  /*00e0*/  LDCU.64 UR4, c[0x0][0x358] ;  /* 0x00006b00ff0477ac */ /* 0x000e220008000a00 */
[----:B------:R-:W-:Y:S02]  /*00f0*/  IABS R10, R2 ;  /* 0x00000002000a7213 */ /* 0x000fe40000000000 */
[-C--:B------:R-:W-:Y:S02]  /*0100*/  IABS R9, R3.reuse ;  /* 0x0000000300097213 */ /* 0x080fe40000000000 */
[----:B------:R-:W-:Y:S02]  /*0110*/  IABS R12, R3 ;  /* 0x00000003000c7213 */ /* 0x000fe40000000000 */
[----:B------:R-:W1:Y:S08]  /*0120*/  I2F.RP R4, R9 ;  /* 0x0000000900047306 */ /* 0x000e700000209400 */
[----:B-1----:R-:W1:Y:S02]  /*0130*/  MUFU.RCP R4, R4 ;  /* 0x0000000400047308 */ /* 0x002e640000001000 */
[----:B-1----:R-:W-:-:S06]  /*0140*/  VIADD R6, R4, 0xffffffe ;  /* 0x0ffffffe04067836 */ /* 0x002fcc0000000000 */
[----:B------:R1:W2:Y:S02]  /*0150*/  F2I.FTZ.U32.TRUNC.NTZ R7, R6 ;  /* 0x0000000600077305 */ /* 0x0002a4000021f000 */
[----:B-1----:R-:W-:Y:S02]  /*0160*/  IMAD.MOV.U32 R6, RZ, RZ, RZ ;  /* 0x000000ffff067224 */ /* 0x002fe400078e00ff */
[----:B--2---:R-:W-:-:S04]  /*0170*/  IMAD.MOV R0, RZ, RZ, -R7 ;  /* 0x000000ffff007224 */ /* 0x004fc800078e0a07 */
[----:B------:R-:W-:Y:S02]  /*0180*/  IMAD R11, R0, R9, RZ ;  /* 0x00000009000b7224 */ /* 0x000fe400078e02ff */
[----:B------:R-:W-:Y:S02]  /*0190*/  IMAD.MOV.U32 R0, RZ, RZ, R8 ;  /* 0x000000ffff007224 */ /* 0x000fe400078e0008 */
[----:B------:R-:W-:Y:S02]  /*01a0*/  IMAD.HI.U32 R7, R7, R11, R6 ;  /* 0x0000000b07077227 */ /* 0x000fe400078e0006 */
[----:B------:R-:W1:Y:S02]  /*01b0*/  I2F.RP R8, R0 ;  /* 0x0000000000087306 */ /* 0x000e640000209400 */
[----:B------:R-:W-:Y:S02]  /*01c0*/  IMAD.MOV.U32 R6, RZ, RZ, R10 ;  /* 0x000000ffff067224 */ /* 0x000fe400078e000a */
[----:B------:R-:W-:-:S02]  /*01d0*/  IMAD.MOV R11, RZ, RZ, -R12 ;  /* 0x000000ffff0b7224 */ /* 0x000fc400078e0a0c */
[----:B------:R-:W-:-:S04]  /*01e0*/  IMAD.HI.U32 R4, R7, R6, RZ ;  /* 0x0000000607047227 */ /* 0x000fc800078e00ff */
[----:B------:R-:W-:Y:S01]  /*01f0*/  IMAD R6, R4, R11, R6 ;  /* 0x0000000b04067224 */ /* 0x000fe200078e0206 */
[----:B-1----:R-:W1:Y:S04]  /*0200*/  MUFU.RCP R8, R8 ;  /* 0x0000000800087308 */ /* 0x002e680000001000 */
[----:B------:R-:W-:-:S13]  /*0210*/  ISETP.GT.U32.AND P2, PT, R9, R6, PT ;  /* 0x000000060900720c */ /* 0x000fda0003f44070 */
[-C--:B------:R-:W-:Y:S01]  /*0220*/  @!P2 IADD3 R6, PT, PT, R6, -R9.reuse, RZ ;  /* 0x800000090606a210 */ /* 0x080fe20007ffe0ff */
[----:B------:R-:W-:Y:S01]  /*0230*/  @!P2 VIADD R4, R4, 0x1 ;  /* 0x000000010404a836 */ /* 0x000fe20000000000 */
[----:B------:R-:W-:Y:S01]  /*0240*/  ISETP.NE.AND P2, PT, R3, RZ, PT ;  /* 0x000000ff0300720c */ /* 0x000fe20003f45270 */
[----:B-1----:R-:W-:Y:S01]  /*0250*/  VIADD R7, R8, 0xffffffe ;  /* 0x0ffffffe08077836 */ /* 0x002fe20000000000 */
[----:B------:R-:W-:Y:S02]  /*0260*/  ISETP.GE.U32.AND P0, PT, R6, R9, PT ;  /* 0x000000090600720c */ /* 0x000fe40003f06070 */
[----:B------:R-:W-:-:S03]  /*0270*/  LOP3.LUT R6, R2, R3, RZ, 0x3c, !PT ;  /* 0x0000000302067212 */ /* 0x000fc600078e3cff */
[----:B------:R-:W1:Y:S01]  /*0280*/  F2I.FTZ.U32.TRUNC.NTZ R7, R7 ;  /* 0x0000000700077305 */ /* 0x000e62000021f000 */
[----:B------:R-:W-:Y:S01]  /*0290*/  ISETP.GE.AND P1, PT, R6, RZ, PT ;  /* 0x000000ff0600720c */ /* 0x000fe20003f26270 */
[----:B------:R-:W-:-:S06]  /*02a0*/  HFMA2 R6, -RZ, RZ, 0, 0 ;  /* 0x00000000ff067431 */ /* 0x000fcc00000001ff */
[----:B------:R-:W-:-:S06]  /*02b0*/  @P0 VIADD R4, R4, 0x1 ;  /* 0x0000000104040836 */ /* 0x000fcc0000000000 */
[----:B------:R-:W-:Y:S01]  /*02c0*/  @!P1 IMAD.MOV R4, RZ, RZ, -R4 ;  /* 0x000000ffff049224 */ /* 0x000fe200078e0a04 */
[----:B------:R-:W-:Y:S01]  /*02d0*/  @!P2 LOP3.LUT R4, RZ, R3, RZ, 0x33, !PT ;  /* 0x00000003ff04a212 */ /* 0x000fe200078e33ff */
[----:B-1----:R-:W-:-:S03]  /*02e0*/  IMAD.MOV R9, RZ, RZ, -R7 ;  /* 0x000000ffff097224 */ /* 0x002fc600078e0a07 */
[----:B------:R-:W-:Y:S01]  /*02f0*/  IABS R8, R4 ;  /* 0x0000000400087213 */ /* 0x000fe20000000000 */
[----:B------:R-:W-:Y:S01]  /*0300*/  IMAD R3, R9, R0, RZ ;  /* 0x0000000009037224 */ /* 0x000fe200078e02ff */
[----:B------:R-:W-:-:S03]  /*0310*/  ISETP.GE.AND P2, PT, R4, RZ, PT ;  /* 0x000000ff0400720c */ /* 0x000fc60003f46270 */
[----:B------:R-:W-:-:S04]  /*0320*/  IMAD.HI.U32 R6, R7, R3, R6 ;  /* 0x0000000307067227 */ /* 0x000fc800078e0006 */
[----:B------:R-:W-:Y:S02]  /*0330*/  IMAD.MOV.U32 R3, RZ, RZ, R8 ;  /* 0x000000ffff037224 */ /* 0x000fe400078e0008 */
[----:B------:R-:W1:Y:S02]  /*0340*/  LDC.64 R8, c[0x0][0x3a8] ;  /* 0x0000ea00ff087b82 */ /* 0x000e640000000a00 */
[----:B------:R-:W-:-:S04]  /*0350*/  IMAD.HI.U32 R6, R6, R3, RZ ;  /* 0x0000000306067227 */ /* 0x000fc800078e00ff */
[----:B------:R-:W-:-:S04]  /*0360*/  IMAD.MOV R6, RZ, RZ, -R6 ;  /* 0x000000ffff067224 */ /* 0x000fc800078e0a06 */
[C---:B------:R-:W-:Y:S02]  /*0370*/  IMAD R3, R0.reuse, R6, R3 ;  /* 0x0000000600037224 */ /* 0x040fe400078e0203 */
[----:B------:R-:W2:Y:S03]  /*0380*/  LDC.64 R6, c[0x0][0x3a0] ;  /* 0x0000e800ff067b82 */ /* 0x000ea60000000a00 */
[----:B------:R-:W-:-:S13]  /*0390*/  ISETP.GT.U32.AND P0, PT, R0, R3, PT ;  /* 0x000000030000720c */ /* 0x000fda0003f04070 */
[----:B------:R-:W-:Y:S01]  /*03a0*/  @!P0 IMAD.IADD R3, R3, 0x1, -R0 ;  /* 0x0000000103038824 */ /* 0x000fe200078e0a00 */
[----:B------:R-:W-:-:S04]  /*03b0*/  ISETP.NE.AND P0, PT, R5, RZ, PT ;  /* 0x000000ff0500720c */ /* 0x000fc80003f05270 */
[----:B------:R-:W-:-:S13]  /*03c0*/  ISETP.GT.U32.AND P1, PT, R0, R3, PT ;  /* 0x000000030000720c */ /* 0x000fda0003f24070 */
[----:B------:R-:W-:-:S04]  /*03d0*/  @!P1 IMAD.IADD R3, R3, 0x1, -R0 ;  /* 0x0000000103039824 */ /* 0x000fc800078e0a00 */
[----:B------:R-:W-:-:S05]  /*03e0*/  IMAD.MOV.U32 R11, RZ, RZ, R3 ;  /* 0x000000ffff0b7224 */ /* 0x000fca00078e0003 */
[----:B------:R-:W-:Y:S02]  /*03f0*/  @!P2 IADD3 R11, PT, PT, -R11, RZ, RZ ;  /* 0x000000ff0b0ba210 */ /* 0x000fe40007ffe1ff */
[----:B------:R-:W-:Y:S02]  /*0400*/  @!P0 LOP3.LUT R11, RZ, R5, RZ, 0x33, !PT ;  /* 0x00000005ff0b8212 */ /* 0x000fe400078e33ff */
[----:B------:R-:W3:Y:S03]  /*0410*/  LDC.64 R4, c[0x0][0x380] ;  /* 0x0000e000ff047b82 */ /* 0x000ee60000000a00 */
[----:B-1----:R-:W-:-:S05]  /*0420*/  IMAD.WIDE R8, R11, 0x4, R8 ;  /* 0x000000040b087825 */ /* 0x002fca00078e0208 */
[----:B0-----:R-:W4:Y:S01]  /*0430*/  LDG.E.CONSTANT R3, desc[UR4][R8.64] ;  /* 0x0000000408037981 */ /* 0x001f22000c1e9900 */
[----:B--2---:R-:W-:-:S06]  /*0440*/  IMAD.WIDE R6, R11, 0x4, R6 ;  /* 0x000000040b067825 */ /* 0x004fcc00078e0206 */
[----:B------:R-:W2:Y:S01]  /*0450*/  LDG.E.CONSTANT R7, desc[UR4][R6.64] ;  /* 0x0000000406077981 */ /* 0x000ea2000c1e9900 */
[----:B---3--:R-:W-:-:S05]  /*0460*/  IMAD.WIDE R4, R2, 0x4, R4 ;  /* 0x0000000402047825 */ /* 0x008fca00078e0204 */
[----:B------:R-:W2:Y:S01]  /*0470*/  LDG.E.CONSTANT R0, desc[UR4][R4.64] ;  /* 0x0000000404007981 */ /* 0x000ea2000c1e9900 */
[----:B------:R-:W-:Y:S01]  /*0480*/  BSSY.RECONVERGENT B0, `(.L_x_49) ;  /* 0x000000d000007945 */ /* 0x000fe20003800200 */
[----:B----4-:R-:W0:Y:S01]  /*0490*/  MUFU.RCP R10, R3 ;  /* 0x00000003000a7308 */ /* 0x010e220000001000 */
[----:B--2---:R-:W-:Y:S01]  /*04a0*/  FADD R0, R0, -R7 ;  /* 0x8000000700007221 */ /* 0x004fe20000000000 */
[----:B0-----:R-:W-:-:S06]  /*04b0*/  FFMA R11, -R3, R10, 1 ;  /* 0x3f800000030b7423 */ /* 0x001fcc000000010a */
[----:B------:R-:W0:Y:S01]  /*04c0*/  FCHK P0, R0, R3 ;  /* 0x0000000300007302 */ /* 0x000e220000000000 */
[----:B------:R-:W-:-:S04]  /*04d0*/  FFMA R11, R10, R11, R10 ;  /* 0x0000000b0a0b7223 */ /* 0x000fc8000000000a */
[----:B------:R-:W-:-:S04]  /*04e0*/  FFMA R10, R0, R11, RZ ;  /* 0x0000000b000a7223 */ /* 0x000fc800000000ff */
[----:B------:R-:W-:-:S04]  /*04f0*/  FFMA R8, -R3, R10, R0 ;  /* 0x0000000a03087223 */ /* 0x000fc80000000100 */
[----:B------:R-:W-:Y:S01]  /*0500*/  FFMA R11, R11, R8, R10 ;  /* 0x000000080b0b7223 */ /* 0x000fe2000000000a */
[----:B0-----:R-:W-:Y:S06]  /*0510*/  @!P0 BRA `(.L_x_50) ;  /* 0x00000000000c8947 */ /* 0x001fec0003800000 */
[----:B------:R-:W-:-:S07]  /*0520*/  MOV R4, 0x540 ;  /* 0x0000054000047802 */ /* 0x000fce0000000f00 */
[----:B------:R-:W-:Y:S05]  /*0530*/  CALL.REL.NOINC `($__internal_1_$__cuda_sm3x_div_rn_noftz_f32_slowpath) ;  /* 0x0000000000187944 */ /* 0x000fea0003c00000 */
[----:B------:R-:W-:-:S07]  /*0540*/  IMAD.MOV.U32 R11, RZ, RZ, R0 ;  /* 0x000000ffff0b7224 */ /* 0x000fce00078e0000 */
.L_x_50:
[----:B------:R-:W-:Y:S05]  /*0550*/  BSYNC.RECONVERGENT B0 ;  /* 0x0000000000007941 */ /* 0x000fea0003800200 */
.L_x_49:
[----:B------:R-:W0:Y:S02]  /*0560*/  LDC.64 R4, c[0x0][0x388] ;  /* 0x0000e200ff047b82 */ /* 0x000e240000000a00 */
[----:B0-----:R-:W-:-:S05]  /*0570*/  IMAD.WIDE R2, R2, 0x4, R4 ;  /* 0x0000000402027825 */ /* 0x001fca00078e0204 */
[----:B------:R-:W-:Y:S01]  /*0580*/  STG.E desc[UR4][R2.64], R11 ;  /* 0x0000000b02007986 */ /* 0x000fe2000c101904 */
[----:B------:R-:W-:Y:S05]  /*0590*/  EXIT ;  /* 0x000000000000794d */ /* 0x000fea0003800000 */
        .weak           $__internal_1_$__cuda_sm3x_div_rn_noftz_f32_slowpath
        .type           $__internal_1_$__cuda_sm3x_div_rn_noftz_f32_slowpath,@function
        .size           $__internal_1_$__cuda_sm3x_div_rn_noftz_f32_slowpath,(.L_x_88 - $__internal_1_$__cuda_sm3x_div_rn_noftz_f32_slowpath)
$__internal_1_$__cuda_sm3x_div_rn_noftz_f32_slowpath:
[--C-:B------:R-:W-:Y:S01]  /*05a0*/  SHF.R.U32.HI R6, RZ, 0x17, R3.reuse ;  /* 0x00000017ff067819 */ /* 0x100fe20000011603 */
[----:B------:R-:W-:Y:S01]  /*05b0*/  BSSY.RECONVERGENT B1, `(.L_x_51) ;  /* 0x0000064000017945 */ /* 0x000fe20003800200 */
[--C-:B------:R-:W-:Y:S02]  /*05c0*/  SHF.R.U32.HI R5, RZ, 0x17, R0.reuse ;  /* 0x00000017ff057819 */ /* 0x100fe40000011600 */
[----:B------:R-:W-:Y:S01]  /*05d0*/  LOP3.LUT R13, R6, 0xff, RZ, 0xc0, !PT ;  /* 0x000000ff060d7812 */ /* 0x000fe200078ec0ff */
[----:B------:R-:W-:Y:S01]  /*05e0*/  IMAD.MOV.U32 R6, RZ, RZ, R3 ;  /* 0x000000ffff067224 */ /* 0x000fe200078e0003 */
[----:B------:R-:W-:Y:S01]  /*05f0*/  LOP3.LUT R10, R5, 0xff, RZ, 0xc0, !PT ;  /* 0x000000ff050a7812 */ /* 0x000fe200078ec0ff */
[----:B------:R-:W-:Y:S02]  /*0600*/  IMAD.MOV.U32 R5, RZ, RZ, R0 ;  /* 0x000000ffff057224 */ /* 0x000fe400078e0000 */
[----:B------:R-:W-:Y:S02]  /*0610*/  VIADD R9, R13, 0xffffffff ;  /* 0xffffffff0d097836 */ /* 0x000fe40000000000 */
[----:B------:R-:W-:-:S03]  /*0620*/  VIADD R8, R10, 0xffffffff ;  /* 0xffffffff0a087836 */ /* 0x000fc60000000000 */
[----:B------:R-:W-:-:S04]  /*0630*/  ISETP.GT.U32.AND P0, PT, R9, 0xfd, PT ;  /* 0x000000fd0900780c */ /* 0x000fc80003f04070 */
        /* <DEDUP_REMOVED lines=19> */
[----:B------:R-:W-:Y:S02]  /*0770*/  ISETP.GE.AND P0, PT, R8, RZ, PT ;  /* 0x000000ff0800720c */ /* 0x000fe40003f06270 */
[----:B------:R-:W-:-:S11]  /*0780*/  ISETP.GE.AND P1, PT, R9, RZ, PT ;  /* 0x000000ff0900720c */ /* 0x000fd60003f26270 */
[----:B------:R-:W-:Y:S02]  /*0790*/  @P0 IMAD.MOV.U32 R7, RZ, RZ, RZ ;  /* 0x000000ffff070224 */ /* 0x000fe400078e00ff */
[----:B------:R-:W-:Y:S01]  /*07a0*/  @!P0 FFMA R5, R0, 1.84467440737095516160e+19, RZ ;  /* 0x5f80000000058823 */ /* 0x000fe200000000ff */
[----:B------:R-:W-:Y:S02]  /*07b0*/  @!P0 IMAD.MOV.U32 R7, RZ, RZ, -0x40 ;  /* 0xffffffc0ff078424 */ /* 0x000fe400078e00ff */
[----:B------:R-:W-:Y:S02]  /*07c0*/  @!P1 FFMA R6, R3, 1.84467440737095516160e+19, RZ ;  /* 0x5f80000003069823 */ /* 0x000fe400000000ff */
[----:B------:R-:W-:-:S07]  /*07d0*/  @!P1 VIADD R7, R7, 0x40 ;  /* 0x0000004007079836 */ /* 0x000fce0000000000 */
.L_x_52:
[----:B------:R-:W-:Y:S01]  /*07e0*/  LEA R3, R13, 0xc0800000, 0x17 ;  /* 0xc08000000d037811 */ /* 0x000fe200078eb8ff */
[----:B------:R-:W-:Y:S04]  /*07f0*/  BSSY.RECONVERGENT B2, `(.L_x_57) ;  /* 0x0000036000027945 */ /* 0x000fe80003800200 */
[----:B------:R-:W-:Y:S01]  /*0800*/  IMAD.IADD R3, R6, 0x1, -R3 ;  /* 0x0000000106037824 */ /* 0x000fe200078e0a03 */
[----:B------:R-:W-:-:S03]  /*0810*/  IADD3 R6, PT, PT, R10, -0x7f, RZ ;  /* 0xffffff810a067810 */ /* 0x000fc60007ffe0ff */
[----:B------:R-:W0:Y:S01]  /*0820*/  MUFU.RCP R8, R3 ;  /* 0x0000000300087308 */ /* 0x000e220000001000 */
[----:B------:R-:W-:Y:S01]  /*0830*/  FADD.FTZ R9, -R3, -RZ ;  /* 0x800000ff03097221 */ /* 0x000fe20000010100 */
[C---:B------:R-:W-:Y:S01]  /*0840*/  IMAD R0, R6.reuse, -0x800000, R5 ;  /* 0xff80000006007824 */ /* 0x040fe200078e0205 */
[----:B------:R-:W-:-:S05]  /*0850*/  IADD3 R6, PT, PT, R6, 0x7f, -R13 ;  /* 0x0000007f06067810 */ /* 0x000fca0007ffe80d */
[----:B------:R-:W-:Y:S02]  /*0860*/  IMAD.IADD R6, R6, 0x1, R7 ;  /* 0x0000000106067824 */ /* 0x000fe400078e0207 */
        /* <DEDUP_REMOVED lines=9> */
[----:B------:R-:W-:-:S04]  /*0900*/  IMAD.IADD R7, R3, 0x1, R6 ;  /* 0x0000000103077824 */ /* 0x000fc800078e0206 */
[----:B------:R-:W-:-:S05]  /*0910*/  VIADD R3, R7, 0xffffffff ;  /* 0xffffffff07037836 */ /* 0x000fca0000000000 */
        /* <DEDUP_REMOVED lines=9> */
[CCC-:B------:R-:W-:Y:S01]  /*09b0*/  FFMA.RZ R3, R10.reuse, R8.reuse, R11.reuse ;  /* 0x000000080a037223 */ /* 0x1c0fe2000000c00b */
[CCC-:B------:R-:W-:Y:S01]  /*09c0*/  FFMA.RM R6, R10.reuse, R8.reuse, R11.reuse ;  /* 0x000000080a067223 */ /* 0x1c0fe2000000400b */
[C---:B------:R-:W-:Y:S02]  /*09d0*/  ISETP.NE.AND P2, PT, R7.reuse, RZ, PT ;  /* 0x000000ff0700720c */ /* 0x040fe40003f45270 */
[----:B------:R-:W-:Y:S02]  /*09e0*/  ISETP.NE.AND P1, PT, R7, RZ, PT ;  /* 0x000000ff0700720c */ /* 0x000fe40003f25270 */
[----:B------:R-:W-:Y:S01]  /*09f0*/  LOP3.LUT R5, R3, 0x7fffff, RZ, 0xc0, !PT ;  /* 0x007fffff03057812 */ /* 0x000fe200078ec0ff */
[----:B------:R-:W-:Y:S01]  /*0a00*/  FFMA.RP R3, R10, R8, R11 ;  /* 0x000000080a037223 */ /* 0x000fe2000000800b */
[C---:B------:R-:W-:Y:S01]  /*0a10*/  VIADD R8, R7.reuse, 0x20 ;  /* 0x0000002007087836 */ /* 0x040fe20000000000 */
[----:B------:R-:W-:Y:S02]  /*0a20*/  IADD3 R7, PT, PT, -R7, RZ, RZ ;  /* 0x000000ff07077210 */ /* 0x000fe40007ffe1ff */
[----:B------:R-:W-:-:S02]  /*0a30*/  LOP3.LUT R5, R5, 0x800000, RZ, 0xfc, !PT ;  /* 0x0080000005057812 */ /* 0x000fc400078efcff */
[----:B------:R-:W-:Y:S02]  /*0a40*/  FSETP.NEU.FTZ.AND P0, PT, R3, R6, PT ;  /* 0x000000060300720b */ /* 0x000fe40003f1d000 */
[----:B------:R-:W-:Y:S02]  /*0a50*/  SHF.L.U32 R8, R5, R8, RZ ;  /* 0x0000000805087219 */ /* 0x000fe400000006ff */
[----:B------:R-:W-:Y:S02]  /*0a60*/  SEL R6, R7, RZ, P2 ;  /* 0x000000ff07067207 */ /* 0x000fe40001000000 */
[----:B------:R-:W-:Y:S02]  /*0a70*/  ISETP.NE.AND P1, PT, R8, RZ, P1 ;  /* 0x000000ff0800720c */ /* 0x000fe40000f25270 */
[----:B------:R-:W-:Y:S02]  /*0a80*/  SHF.R.U32.HI R6, RZ, R6, R5 ;  /* 0x00000006ff067219 */ /* 0x000fe40000011605 */
[----:B------:R-:W-:-:S02]  /*0a90*/  PLOP3.LUT P0, PT, P0, P1, PT, 0xf8, 0x8f ;  /* 0x00000000008f781c */ /* 0x000fc40000703f70 */
[----:B------:R-:W-:Y:S02]  /*0aa0*/  SHF.R.U32.HI R8, RZ, 0x1, R6 ;  /* 0x00000001ff087819 */ /* 0x000fe40000011606 */
[----:B------:R-:W-:-:S04]  /*0ab0*/  SEL R3, RZ, 0x1, !P0 ;  /* 0x00000001ff037807 */ /* 0x000fc80004000000 */
[----:B------:R-:W-:-:S04]  /*0ac0*/  LOP3.LUT R3, R3, 0x1, R8, 0xf8, !PT ;  /* 0x0000000103037812 */ /* 0x000fc800078ef808 */
[----:B------:R-:W-:-:S05]  /*0ad0*/  LOP3.LUT R3, R3, R6, RZ, 0xc0, !PT ;  /* 0x0000000603037212 */ /* 0x000fca00078ec0ff */
[----:B------:R-:W-:-:S05]  /*0ae0*/  IMAD.IADD R3, R8, 0x1, R3 ;  /* 0x0000000108037824 */ /* 0x000fca00078e0203 */
[----:B------:R-:W-:Y:S01]  /*0af0*/  LOP3.LUT R0, R3, R0, RZ, 0xfc, !PT ;  /* 0x0000000003007212 */ /* 0x000fe200078efcff */
[----:B------:R-:W-:Y:S06]  /*0b00*/  BRA `(.L_x_60) ;  /* 0x0000000000107947 */ /* 0x000fec0003800000 */
.L_x_59:
[----:B------:R-:W-:-:S04]  /*0b10*/  LOP3.LUT R0, R0, 0x80000000, RZ, 0xc0, !PT ;  /* 0x8000000000007812 */ /* 0x000fc800078ec0ff */
[----:B------:R-:W-:Y:S01]  /*0b20*/  LOP3.LUT R0, R0, 0x7f800000, RZ, 0xfc, !PT ;  /* 0x7f80000000007812 */ /* 0x000fe200078efcff */
[----:B------:R-:W-:Y:S06]  /*0b30*/  BRA `(.L_x_60) ;  /* 0x0000000000047947 */ /* 0x000fec0003800000 */
.L_x_58:
[----:B------:R-:W-:-:S07]  /*0b40*/  IMAD R0, R6, 0x800000, R0 ;  /* 0x0080000006007824 */ /* 0x000fce00078e0200 */
.L_x_60:
[----:B------:R-:W-:Y:S05]  /*0b50*/  BSYNC.RECONVERGENT B2 ;  /* 0x0000000000027941 */ /* 0x000fea0003800200 */
.L_x_57:
[----:B------:R-:W-:Y:S05]  /*0b60*/  BRA `(.L_x_61) ;  /* 0x0000000000207947 */ /* 0x000fea0003800000 */
.L_x_56:
[----:B------:R-:W-:-:S04]  /*0b70*/  LOP3.LUT R0, R6, 0x80000000, R5, 0x48, !PT ;  /* 0x8000000006007812 */ /* 0x000fc800078e4805 */
[----:B------:R-:W-:Y:S01]  /*0b80*/  LOP3.LUT R0, R0, 0x7f800000, RZ, 0xfc, !PT ;  /* 0x7f80000000007812 */ /* 0x000fe200078efcff */
[----:B------:R-:W-:Y:S06]  /*0b90*/  BRA `(.L_x_61) ;  /* 0x0000000000147947 */ /* 0x000fec0003800000 */
.L_x_55:
[----:B------:R-:W-:Y:S01]  /*0ba0*/  LOP3.LUT R0, R6, 0x80000000, R5, 0x48, !PT ;  /* 0x8000000006007812 */ /* 0x000fe200078e4805 */
[----:B------:R-:W-:Y:S06]  /*0bb0*/  BRA `(.L_x_61) ;  /* 0x00000000000c7947 */ /* 0x000fec0003800000 */
.L_x_54:
[----:B------:R-:W0:Y:S01]  /*0bc0*/  MUFU.RSQ R0, -QNAN ;  /* 0xffc0000000007908 */ /* 0x000e220000001400 */
[----:B------:R-:W-:Y:S05]  /*0bd0*/  BRA `(.L_x_61) ;  /* 0x0000000000047947 */ /* 0x000fea0003800000 */
.L_x_53:
[----:B------:R-:W-:-:S07]  /*0be0*/  FADD.FTZ R0, R0, R3 ;  /* 0x0000000300007221 */ /* 0x000fce0000010000 */
.L_x_61:
[----:B------:R-:W-:Y:S05]  /*0bf0*/  BSYNC.RECONVERGENT B1 ;  /* 0x0000000000017941 */ /* 0x000fea0003800200 */
.L_x_51:
[----:B------:R-:W-:-:S04]  /*0c00*/  IMAD.MOV.U32 R5, RZ, RZ, 0x0 ;  /* 0x00000000ff057424 */ /* 0x000fc800078e00ff */
[----:B0-----:R-:W-:Y:S05]  /*0c10*/  RET.REL.NODEC R4 `(_Z22normalize_float_kernelPKfPfiiiiS0_S0_) ;  /* 0xfffffff004f87950 */ /* 0x001fea0003c3ffff */
.L_x_62:
        /* <DEDUP_REMOVED lines=14> */
.L_x_88:


//--------------------- .text._Z25normalize_imagenet_kernelPKhPfiii --------------------------
	.section	.text._Z25normalize_imagenet_kernelPKhPfiii,"ax",@progbits
	.align	128
        .global         _Z25normalize_imagenet_kernelPKhPfiii
        .type           _Z25normalize_imagenet_kernelPKhPfiii,@function
        .size           _Z25normalize_imagenet_kernelPKhPfiii,(.L_x_89 - _Z25normalize_imagenet_kernelPKhPfiii)
        .other          _Z25normalize_imagenet_kernelPKhPfiii,@"STO_CUDA_ENTRY STV_DEFAULT"
_Z25normalize_imagenet_kernelPKhPfiii:
.text._Z25normalize_imagenet_kernelPKhPfiii:
[----:B------:R-:W-:Y:S01]  /*0000*/  LDC R1, c[0x0][0x37c] ;  /* 0x0000df00ff017b82 */ /* 0x000fe20000000800 */
[----:B------:R-:W0:Y:S07]  /*0010*/  S2R R5, SR_TID.Y ;  /* 0x0000000000057919 */ /* 0x000e2e0000002200 */
[----:B------:R-:W1:Y:S01]  /*0020*/  LDC R0, c[0x0][0x360] ;  /* 0x0000d800ff007b82 */ /* 0x000e620000000800 */
[----:B------:R-:W2:Y:S01]  /*0030*/  LDCU UR7, c[0x0][0x398] ;  /* 0x00007300ff0777ac */ /* 0x000ea20008000800 */
[----:B------:R-:W1:Y:S06]  /*0040*/  S2R R3, SR_TID.X ;  /* 0x0000000000037919 */ /* 0x000e6c0000002100 */
[----:B------:R-:W0:Y:S08]  /*0050*/  S2UR UR5, SR_CTAID.Y ;  /* 0x00000000000579c3 */ /* 0x000e300000002600 */
[----:B------:R-:W0:Y:S08]  /*0060*/  LDC R2, c[0x0][0x364] ;  /* 0x0000d900ff027b82 */ /* 0x000e300000000800 */
[----:B------:R-:W1:Y:S08]  /*0070*/  S2UR UR4, SR_CTAID.X ;  /* 0x00000000000479c3 */ /* 0x000e700000002500 */
[----:B------:R-:W3:Y:S08]  /*0080*/  LDC.64 R6, c[0x0][0x390] ;  /* 0x0000e400ff067b82 */ /* 0x000ef00000000a00 */
[----:B------:R-:W4:Y:S01]  /*0090*/  S2UR UR6, SR_CTAID.Z ;  /* 0x00000000000679c3 */ /* 0x000f220000002700 */
[----:B0-----:R-:W-:-:S02]  /*00a0*/  IMAD R2, R2, UR5, R5 ;  /* 0x0000000502027c24 */ /* 0x001fc4000f8e0205 */
[----:B-1----:R-:W-:-:S03]  /*00b0*/  IMAD R0, R0, UR4, R3 ;  /* 0x0000000400007c24 */ /* 0x002fc6000f8e0203 */
[----:B---3--:R-:W-:-:S04]  /*00c0*/  ISETP.GE.AND P0, PT, R2, R7, PT ;  /* 0x000000070200720c */ /* 0x008fc80003f06270 */
[----:B--2---:R-:W-:-:S04]  /*00d0*/  ISETP.GE.OR P0, PT, R0, UR7, P0 ;  /* 0x0000000700007c0c */ /* 0x004fc80008706670 */
[----:B----4-:R-:W-:-:S13]  /*00e0*/  ISETP.LE.OR P0, PT, R6, UR6, P0 ;  /* 0x0000000606007c0c */ /* 0x010fda0008703670 */
[----:B------:R-:W-:Y:S05]  /*00f0*/  @P0 EXIT ;  /* 0x000000000000094d */ /* 0x000fea0003800000 */
[----:B------:R-:W0:Y:S01]  /*0100*/  LDCU.64 UR8, c[0x0][0x380] ;  /* 0x00007000ff0877ac */ /* 0x000e220008000a00 */
[----:B------:R-:W-:Y:S02]  /*0110*/  IMAD R3, R7, UR6, RZ ;  /* 0x0000000607037c24 */ /* 0x000fe4000f8e02ff */
[----:B------:R-:W-:Y:S01]  /*0120*/  IMAD R2, R2, UR7, R0 ;  /* 0x0000000702027c24 */ /* 0x000fe2000f8e0200 */
[----:B------:R-:W1:Y:S01]  /*0130*/  LDCU.64 UR4, c[0x0][0x358] ;  /* 0x00006b00ff0477ac */ /* 0x000e620008000a00 */
[----:B------:R-:W-:-:S04]  /*0140*/  IMAD R3, R3, UR7, RZ ;  /* 0x0000000703037c24 */ /* 0x000fc8000f8e02ff */
[----:B------:R-:W-:-:S04]  /*0150*/  IMAD.IADD R0, R3, 0x1, R2 ;  /* 0x0000000103007824 */ /* 0x000fc800078e0202 */
[----:B------:R-:W-:-:S05]  /*0160*/  IMAD R0, R0, 0x3, RZ ;  /* 0x0000000300007824 */ /* 0x000fca00078e02ff */
[----:B0-----:R-:W-:-:S04]  /*0170*/  IADD3 R4, P0, PT, R0, UR8, RZ ;  /* 0x0000000800047c10 */ /* 0x001fc8000ff1e0ff */
[----:B------:R-:W-:-:S05]  /*0180*/  LEA.HI.X.SX32 R5, R0, UR9, 0x1, P0 ;  /* 0x0000000900057c11 */ /* 0x000fca00080f0eff */
[----:B-1----:R-:W2:Y:S01]  /*0190*/  LDG.E.U8.CONSTANT R0, desc[UR4][R4.64] ;  /* 0x0000000404007981 */ /* 0x002ea2000c1e9100 */
[----:B------:R-:W-:Y:S02]  /*01a0*/  HFMA2 R6, -RZ, RZ, 3.748046875, 0 ;  /* 0x437f0000ff067431 */ /* 0x000fe400000001ff */
[----:B------:R-:W-:Y:S01]  /*01b0*/  IMAD.MOV.U32 R7, RZ, RZ, 0x3b808081 ;  /* 0x3b808081ff077424 */ /* 0x000fe200078e00ff */
[----:B------:R-:W-:Y:S01]  /*01c0*/  BSSY.RECONVERGENT B0, `(.L_x_63) ;  /* 0x000000e000007945 */ /* 0x000fe20003800200 */
[----:B------:R-:W-:Y:S02]  /*01d0*/  IMAD R2, R3, 0x3, R2 ;  /* 0x0000000303027824 */ /* 0x000fe400078e0202 */
[----:B------:R-:W-:-:S04]  /*01e0*/  FFMA R6, R7, -R6, 1 ;  /* 0x3f80000007067423 */ /* 0x000fc80000000806 */
[----:B------:R-:W-:Y:S01]  /*01f0*/  FFMA R7, R6, R7, 0.0039215688593685626984 ;  /* 0x3b80808106077423 */ /* 0x000fe20000000007 */
[----:B--2---:R-:W-:-:S04]  /*0200*/  I2FP.F32.U32 R0, R0 ;  /* 0x0000000000007245 */ /* 0x004fc80000201000 */
[----:B------:R-:W0:Y:S01]  /*0210*/  FCHK P0, R0, 255 ;  /* 0x437f000000007902 */ /* 0x000e220000000000 */
[----:B------:R-:W-:-:S04]  /*0220*/  FFMA R6, R0, R7, RZ ;  /* 0x0000000700067223 */ /* 0x000fc800000000ff */
[----:B------:R-:W-:-:S04]  /*0230*/  FFMA R8, R6, -255, R0 ;  /* 0xc37f000006087823 */ /* 0x000fc80000000000 */
[----:B------:R-:W-:Y:S01]  /*0240*/  FFMA R7, R7, R8, R6 ;  /* 0x0000000807077223 */ /* 0x000fe20000000006 */
[----:B0-----:R-:W-:Y:S06]  /*0250*/  @!P0 BRA `(.L_x_64) ;  /* 0x0000000000108947 */ /* 0x001fec0003800000 */
[----:B------:R-:W-:Y:S01]  /*0260*/  IMAD.MOV.U32 R3, RZ, RZ, 0x437f0000 ;  /* 0x437f0000ff037424 */ /* 0x000fe200078e00ff */
[----:B------:R-:W-:-:S07]  /*0270*/  MOV R10, 0x290 ;  /* 0x00000290000a7802 */ /* 0x000fce0000000f00 */
[----:B------:R-:W-:Y:S05]  /*0280*/  CALL.REL.NOINC `($__internal_2_$__cuda_sm3x_div_rn_noftz_f32_slowpath) ;  /* 0x0000000400947944 */ /* 0x000fea0003c00000 */
[----:B------:R-:W-:-:S07]  /*0290*/  MOV R7, R3 ;  /* 0x0000000300077202 */ /* 0x000fce0000000f00 */
.L_x_64:
[----:B------:R-:W-:Y:S05]  /*02a0*/  BSYNC.RECONVERGENT B0 ;  /* 0x0000000000007941 */ /* 0x000fea0003800200 */
.L_x_63:
[----:B------:R-:W2:Y:S01]  /*02b0*/  LDG.E.U8.CONSTANT R0, desc[UR4][R4.64+0x1] ;  /* 0x0000010404007981 */ /* 0x000ea2000c1e9100 */
[----:B------:R-:W-:Y:S02]  /*02c0*/  HFMA2 R3, -RZ, RZ, 3.748046875, 0 ;  /* 0x437f0000ff037431 */ /* 0x000fe400000001ff */
[----:B------:R-:W-:Y:S01]  /*02d0*/  IMAD.MOV.U32 R6, RZ, RZ, 0x3b808081 ;  /* 0x3b808081ff067424 */ /* 0x000fe200078e00ff */
[----:B------:R-:W-:Y:S03]  /*02e0*/  BSSY.RECONVERGENT B0, `(.L_x_65) ;  /* 0x000000e000007945 */ /* 0x000fe60003800200 */
[----:B------:R-:W-:Y:S01]  /*02f0*/  FFMA R9, R6, -R3, 1 ;  /* 0x3f80000006097423 */ /* 0x000fe20000000803 */
[----:B--2---:R-:W-:-:S03]  /*0300*/  I2FP.F32.U32 R3, R0 ;  /* 0x0000000000037245 */ /* 0x004fc60000201000 */
[----:B------:R-:W-:Y:S01]  /*0310*/  FFMA R0, R9, R6, 0.0039215688593685626984 ;  /* 0x3b80808109007423 */ /* 0x000fe20000000006 */
[----:B------:R-:W0:Y:S03]  /*0320*/  FCHK P0, R3, 255 ;  /* 0x437f000003007902 */ /* 0x000e260000000000 */
[----:B------:R-:W-:-:S04]  /*0330*/  FFMA R6, R0, R3, RZ ;  /* 0x0000000300067223 */ /* 0x000fc800000000ff */
[----:B------:R-:W-:-:S04]  /*0340*/  FFMA R9, R6, -255, R3 ;  /* 0xc37f000006097823 */ /* 0x000fc80000000003 */
[----:B------:R-:W-:Y:S01]  /*0350*/  FFMA R6, R0, R9, R6 ;  /* 0x0000000900067223 */ /* 0x000fe20000000006 */
[----:B0-----:R-:W-:Y:S06]  /*0360*/  @!P0 BRA `(.L_x_66) ;  /* 0x0000000000148947 */ /* 0x001fec0003800000 */
[----:B------:R-:W-:Y:S01]  /*0370*/  IMAD.MOV.U32 R0, RZ, RZ, R3 ;  /* 0x000000ffff007224 */ /* 0x000fe200078e0003 */
[----:B------:R-:W-:Y:S02]  /*0380*/  MOV R3, 0x437f0000 ;  /* 0x437f000000037802 */ /* 0x000fe40000000f00 */
[----:B------:R-:W-:-:S07]  /*0390*/  MOV R10, 0x3b0 ;  /* 0x000003b0000a7802 */ /* 0x000fce0000000f00 */
[----:B------:R-:W-:Y:S05]  /*03a0*/  CALL.REL.NOINC `($__internal_2_$__cuda_sm3x_div_rn_noftz_f32_slowpath) ;  /* 0x00000004004c7944 */ /* 0x000fea0003c00000 */
[----:B------:R-:W-:-:S07]  /*03b0*/  IMAD.MOV.U32 R6, RZ, RZ, R3 ;  /* 0x000000ffff067224 */ /* 0x000fce00078e0003 */
.L_x_66:
[----:B------:R-:W-:Y:S05]  /*03c0*/  BSYNC.RECONVERGENT B0 ;  /* 0x0000000000007941 */ /* 0x000fea0003800200 */
.L_x_65:
[----:B------:R-:W2:Y:S01]  /*03d0*/  LDG.E.U8.CONSTANT R4, desc[UR4][R4.64+0x2] ;  /* 0x0000020404047981 */ /* 0x000ea2000c1e9100 */
[----:B------:R-:W-:Y:S01]  /*03e0*/  MOV R0, 0x3b808081 ;  /* 0x3b80808100007802 */ /* 0x000fe20000000f00 */
[----:B------:R-:W-:Y:S01]  /*03f0*/  IMAD.MOV.U32 R3, RZ, RZ, 0x437f0000 ;  /* 0x437f0000ff037424 */ /* 0x000fe200078e00ff */
[----:B------:R-:W-:Y:S03]  /*0400*/  BSSY.RECONVERGENT B0, `(.L_x_67) ;  /* 0x000000e000007945 */ /* 0x000fe60003800200 */
        /* <DEDUP_REMOVED lines=8> */
[----:B------:R-:W-:Y:S01]  /*0490*/  MOV R0, R3 ;  /* 0x0000000300007202 */ /* 0x000fe20000000f00 */
[----:B------:R-:W-:Y:S01]  /*04a0*/  IMAD.MOV.U32 R3, RZ, RZ, 0x437f0000 ;  /* 0x437f0000ff037424 */ /* 0x000fe200078e00ff */
[----:B------:R-:W-:-:S07]  /*04b0*/  MOV R10, 0x4d0 ;  /* 0x000004d0000a7802 */ /* 0x000fce0000000f00 */
[----:B------:R-:W-:Y:S05]  /*04c0*/  CALL.REL.NOINC `($__internal_2_$__cuda_sm3x_div_rn_noftz_f32_slowpath) ;  /* 0x0000000400047944 */ /* 0x000fea0003c00000 */
[----:B------:R-:W-:-:S07]  /*04d0*/  MOV R8, R3 ;  /* 0x0000000300087202 */ /* 0x000fce0000000f00 */
.L_x_68:
[----:B------:R-:W-:Y:S05]  /*04e0*/  BSYNC.RECONVERGENT B0 ;  /* 0x0000000000007941 */ /* 0x000fea0003800200 */
.L_x_67:
[----:B------:R-:W0:Y:S01]  /*04f0*/  LDC R9, c[0x3][0xc] ;  /* 0x00c00300ff097b82 */ /* 0x000e220000000800 */
[----:B------:R-:W1:Y:S01]  /*0500*/  LDCU UR6, c[0x3][URZ] ;  /* 0x00c00000ff0677ac */ /* 0x000e620008000800 */
[----:B------:R-:W-:Y:S01]  /*0510*/  BSSY.RECONVERGENT B0, `(.L_x_69) ;  /* 0x000000e000007945 */ /* 0x000fe20003800200 */
[----:B-1----:R-:W-:Y:S01]  /*0520*/  FADD R0, R7, -UR6 ;  /* 0x8000000607007e21 */ /* 0x002fe20008000000 */
[----:B0-----:R-:W0:Y:S08]  /*0530*/  MUFU.RCP R3, R9 ;  /* 0x0000000900037308 */ /* 0x001e300000001000 */
[----:B------:R-:W1:Y:S01]  /*0540*/  FCHK P0, R0, R9 ;  /* 0x0000000900007302 */ /* 0x000e620000000000 */
[----:B0-----:R-:W-:-:S04]  /*0550*/  FFMA R4, R3, -R9, 1 ;  /* 0x3f80000003047423 */ /* 0x001fc80000000809 */
[----:B------:R-:W-:-:S04]  /*0560*/  FFMA R3, R3, R4, R3 ;  /* 0x0000000403037223 */ /* 0x000fc80000000003 */
[----:B------:R-:W-:-:S04]  /*0570*/  FFMA R4, R0, R3, RZ ;  /* 0x0000000300047223 */ /* 0x000fc800000000ff */
[----:B------:R-:W-:-:S04]  /*0580*/  FFMA R5, R4, -R9, R0 ;  /* 0x8000000904057223 */ /* 0x000fc80000000000 */
[----:B------:R-:W-:Y:S01]  /*0590*/  FFMA R3, R3, R5, R4 ;  /* 0x0000000503037223 */ /* 0x000fe20000000004 */
[----:B-1----:R-:W-:Y:S06]  /*05a0*/  @!P0 BRA `(.L_x_70) ;  /* 0x0000000000108947 */ /* 0x002fec0003800000 */
[----:B------:R-:W0:Y:S01]  /*05b0*/  LDCU UR6, c[0x3][0xc] ;  /* 0x00c00180ff0677ac */ /* 0x000e220008000800 */
[----:B------:R-:W-:Y:S01]  /*05c0*/  MOV R10, 0x5f0 ;  /* 0x000005f0000a7802 */ /* 0x000fe20000000f00 */
[----:B0-----:R-:W-:-:S07]  /*05d0*/  IMAD.U32 R3, RZ, RZ, UR6 ;  /* 0x00000006ff037e24 */ /* 0x001fce000f8e00ff */
[----:B------:R-:W-:Y:S05]  /*05e0*/  CALL.REL.NOINC `($__internal_2_$__cuda_sm3x_div_rn_noftz_f32_slowpath) ;  /* 0x0000000000bc7944 */ /* 0x000fea0003c00000 */
.L_x_70:
[----:B------:R-:W-:Y:S05]  /*05f0*/  BSYNC.RECONVERGENT B0 ;  /* 0x0000000000007941 */ /* 0x000fea0003800200 */
.L_x_69:
[----:B------:R-:W0:Y:S01]  /*0600*/  LDC R11, c[0x3][0x10] ;  /* 0x00c00400ff0b7b82 */ /* 0x000e220000000800 */
[----:B------:R-:W1:Y:S01]  /*0610*/  LDCU UR6, c[0x3][0x4] ;  /* 0x00c00080ff0677ac */ /* 0x000e620008000800 */
[----:B------:R-:W-:Y:S01]  /*0620*/  BSSY.RECONVERGENT B0, `(.L_x_71) ;  /* 0x0000015000007945 */ /* 0x000fe20003800200 */
[----:B------:R-:W2:Y:S05]  /*0630*/  LDCU UR7, c[0x0][0x398] ;  /* 0x00007300ff0777ac */ /* 0x000eaa0008000800 */
[----:B------:R-:W3:Y:S08]  /*0640*/  LDC.64 R4, c[0x0][0x388] ;  /* 0x0000e200ff047b82 */ /* 0x000ef00000000a00 */
[----:B------:R-:W2:Y:S01]  /*0650*/  LDC R10, c[0x0][0x394] ;  /* 0x0000e500ff0a7b82 */ /* 0x000ea20000000800 */
[----:B0-----:R-:W0:Y:S01]  /*0660*/  MUFU.RCP R0, R11 ;  /* 0x0000000b00007308 */ /* 0x001e220000001000 */
[----:B---3--:R-:W-:-:S05]  /*0670*/  IMAD.WIDE R4, R2, 0x4, R4 ;  /* 0x0000000402047825 */ /* 0x008fca00078e0204 */
[----:B------:R3:W-:Y:S01]  /*0680*/  STG.E desc[UR4][R4.64], R3 ;  /* 0x0000000304007986 */ /* 0x0007e2000c101904 */
[----:B0-----:R-:W-:-:S04]  /*0690*/  FFMA R7, R0, -R11, 1 ;  /* 0x3f80000000077423 */ /* 0x001fc8000000080b */
[----:B------:R-:W-:Y:S01]  /*06a0*/  FFMA R7, R0, R7, R0 ;  /* 0x0000000700077223 */ /* 0x000fe20000000000 */
[----:B-1----:R-:W-:-:S04]  /*06b0*/  FADD R0, R6, -UR6 ;  /* 0x8000000606007e21 */ /* 0x002fc80008000000 */
[----:B------:R-:W0:Y:S01]  /*06c0*/  FCHK P0, R0, R11 ;  /* 0x0000000b00007302 */ /* 0x000e220000000000 */
[----:B------:R-:W-:-:S04]  /*06d0*/  FFMA R2, R0, R7, RZ ;  /* 0x0000000700027223 */ /* 0x000fc800000000ff */
[----:B------:R-:W-:-:S04]  /*06e0*/  FFMA R6, R2, -R11, R0 ;  /* 0x8000000b02067223 */ /* 0x000fc80000000000 */
[----:B------:R-:W-:Y:S01]  /*06f0*/  FFMA R9, R7, R6, R2 ;  /* 0x0000000607097223 */ /* 0x000fe20000000002 */
[----:B--2---:R-:W-:Y:S01]  /*0700*/  IMAD R7, R10, UR7, RZ ;  /* 0x000000070a077c24 */ /* 0x004fe2000f8e02ff */
[----:B0--3--:R-:W-:Y:S06]  /*0710*/  @!P0 BRA `(.L_x_72) ;  /* 0x0000000000148947 */ /* 0x009fec0003800000 */
[----:B------:R-:W0:Y:S01]  /*0720*/  LDCU UR6, c[0x3][0x10] ;  /* 0x00c00200ff0677ac */ /* 0x000e220008000800 */
[----:B------:R-:W-:Y:S02]  /*0730*/  MOV R10, 0x760 ;  /* 0x00000760000a7802 */ /* 0x000fe40000000f00 */
[----:B0-----:R-:W-:-:S07]  /*0740*/  MOV R3, UR6 ;  /* 0x0000000600037c02 */ /* 0x001fce0008000f00 */
[----:B------:R-:W-:Y:S05]  /*0750*/  CALL.REL.NOINC `($__internal_2_$__cuda_sm3x_div_rn_noftz_f32_slowpath) ;  /* 0x0000000000607944 */ /* 0x000fea0003c00000 */
[----:B------:R-:W-:-:S07]  /*0760*/  IMAD.MOV.U32 R9, RZ, RZ, R3 ;  /* 0x000000ffff097224 */ /* 0x000fce00078e0003 */
.L_x_72:
[----:B------:R-:W-:Y:S05]  /*0770*/  BSYNC.RECONVERGENT B0 ;  /* 0x0000000000007941 */ /* 0x000fea0003800200 */
.L_x_71:
[----:B------:R-:W0:Y:S01]  /*0780*/  LDC R11, c[0x3][0x14] ;  /* 0x00c00500ff0b7b82 */ /* 0x000e220000000800 */
[----:B------:R-:W1:Y:S01]  /*0790*/  LDCU UR6, c[0x3][0x8] ;  /* 0x00c00100ff0677ac */ /* 0x000e620008000800 */
[----:B------:R-:W-:Y:S01]  /*07a0*/  IMAD.WIDE R4, R7, 0x4, R4 ;  /* 0x0000000407047825 */ /* 0x000fe200078e0204 */
[----:B------:R-:W-:Y:S04]  /*07b0*/  BSSY.RECONVERGENT B0, `(.L_x_73) ;  /* 0x000000f000007945 */ /* 0x000fe80003800200 */
[----:B------:R2:W-:Y:S01]  /*07c0*/  STG.E desc[UR4][R4.64], R9 ;  /* 0x0000000904007986 */ /* 0x0005e2000c101904 */
        /* <DEDUP_REMOVED lines=8> */
[----:B-12---:R-:W-:Y:S06]  /*0850*/  @!P0 BRA `(.L_x_74) ;  /* 0x0000000000108947 */ /* 0x006fec0003800000 */
[----:B------:R-:W0:Y:S01]  /*0860*/  LDCU UR6, c[0x3][0x14] ;  /* 0x00c00280ff0677ac */ /* 0x000e220008000800 */
[----:B------:R-:W-:Y:S02]  /*0870*/  MOV R10, 0x8a0 ;  /* 0x000008a0000a7802 */ /* 0x000fe40000000f00 */
[----:B0-----:R-:W-:-:S07]  /*0880*/  MOV R3, UR6 ;  /* 0x0000000600037c02 */ /* 0x001fce0008000f00 */
[----:B------:R-:W-:Y:S05]  /*0890*/  CALL.REL.NOINC `($__internal_2_$__cuda_sm3x_div_rn_noftz_f32_slowpath) ;  /* 0x0000000000107944 */ /* 0x000fea0003c00000 */
.L_x_74:
[----:B------:R-:W-:Y:S05]  /*08a0*/  BSYNC.RECONVERGENT B0 ;  /* 0x0000000000007941 */ /* 0x000fea0003800200 */
.L_x_73:
[----:B------:R-:W-:-:S05]  /*08b0*/  IMAD.WIDE R4, R7, 0x4, R4 ;  /* 0x0000000407047825 */ /* 0x000fca00078e0204 */
[----:B------:R-:W-:Y:S01]  /*08c0*/  STG.E desc[UR4][R4.64], R3 ;  /* 0x0000000304007986 */ /* 0x000fe2000c101904 */
[----:B------:R-:W-:Y:S05]  /*08d0*/  EXIT ;  /* 0x000000000000794d */ /* 0x000fea0003800000 */
        .weak           $__internal_2_$__cuda_sm3x_div_rn_noftz_f32_slowpath
        .type           $__internal_2_$__cuda_sm3x_div_rn_noftz_f32_slowpath,@function
        .size           $__internal_2_$__cuda_sm3x_div_rn_noftz_f32_slowpath,(.L_x_89 - $__internal_2_$__cuda_sm3x_div_rn_noftz_f32_slowpath)
$__internal_2_$__cuda_sm3x_div_rn_noftz_f32_slowpath:
[----:B------:R-:W-:Y:S01]  /*08e0*/  SHF.R.U32.HI R9, RZ, 0x17, R3 ;  /* 0x00000017ff097819 */ /* 0x000fe20000011603 */
[----:B------:R-:W-:Y:S01]  /*08f0*/  BSSY.RECONVERGENT B1, `(.L_x_75) ;  /* 0x0000062000017945 */ /* 0x000fe20003800200 */
[----:B------:R-:W-:Y:S02]  /*0900*/  SHF.R.U32.HI R11, RZ, 0x17, R0 ;  /* 0x00000017ff0b7819 */ /* 0x000fe40000011600 */
[----:B------:R-:W-:Y:S02]  /*0910*/  LOP3.LUT R9, R9, 0xff, RZ, 0xc0, !PT ;  /* 0x000000ff09097812 */ /* 0x000fe400078ec0ff */
[----:B------:R-:W-:-:S03]  /*0920*/  LOP3.LUT R13, R11, 0xff, RZ, 0xc0, !PT ;  /* 0x000000ff0b0d7812 */ /* 0x000fc600078ec0ff */
[----:B------:R-:W-:Y:S01]  /*0930*/  VIADD R14, R9, 0xffffffff ;  /* 0xffffffff090e7836 */ /* 0x000fe20000000000 */
[----:B------:R-:W-:-:S04]  /*0940*/  IADD3 R12, PT, PT, R13, -0x1, RZ ;  /* 0xffffffff0d0c7810 */ /* 0x000fc80007ffe0ff */
[----:B------:R-:W-:-:S04]  /*0950*/  ISETP.GT.U32.AND P0, PT, R14, 0xfd, PT ;  /* 0x000000fd0e00780c */ /* 0x000fc80003f04070 */
[----:B------:R-:W-:-:S13]  /*0960*/  ISETP.GT.U32.OR P0, PT, R12, 0xfd, P0 ;  /* 0x000000fd0c00780c */ /* 0x000fda0000704470 */
[----:B------:R-:W-:Y:S01]  /*0970*/  @!P0 IMAD.MOV.U32 R11, RZ, RZ, RZ ;  /* 0x000000ffff0b8224 */ /* 0x000fe200078e00ff */
        /* <DEDUP_REMOVED lines=19> */
[----:B------:R-:W-:Y:S01]  /*0ab0*/  @P0 MOV R11, RZ ;  /* 0x000000ff000b0202 */ /* 0x000fe20000000f00 */
[----:B------:R-:W-:Y:S02]  /*0ac0*/  @!P0 IMAD.MOV.U32 R11, RZ, RZ, -0x40 ;  /* 0xffffffc0ff0b8424 */ /* 0x000fe400078e00ff */
[----:B------:R-:W-:Y:S01]  /*0ad0*/  @!P0 FFMA R0, R0, 1.84467440737095516160e+19, RZ ;  /* 0x5f80000000008823 */ /* 0x000fe200000000ff */
[----:B------:R-:W-:Y:S02]  /*0ae0*/  @!P1 FFMA R3, R3, 1.84467440737095516160e+19, RZ ;  /* 0x5f80000003039823 */ /* 0x000fe400000000ff */
[----:B------:R-:W-:-:S07]  /*0af0*/  @!P1 IADD3 R11, PT, PT, R11, 0x40, RZ ;  /* 0x000000400b0b9810 */ /* 0x000fce0007ffe0ff */
.L_x_76:
[----:B------:R-:W-:Y:S01]  /*0b00*/  LEA R12, R9, 0xc0800000, 0x17 ;  /* 0xc0800000090c7811 */ /* 0x000fe200078eb8ff */
[----:B------:R-:W-:Y:S01]  /*0b10*/  BSSY.RECONVERGENT B2, `(.L_x_81) ;  /* 0x0000036000027945 */ /* 0x000fe20003800200 */
[----:B------:R-:W-:-:S03]  /*0b20*/  IADD3 R13, PT, PT, R13, -0x7f, RZ ;  /* 0xffffff810d0d7810 */ /* 0x000fc60007ffe0ff */
[----:B------:R-:W-:Y:S02]  /*0b30*/  IMAD.IADD R14, R3, 0x1, -R12 ;  /* 0x00000001030e7824 */ /* 0x000fe400078e0a0c */
[C---:B------:R-:W-:Y:S02]  /*0b40*/  IMAD R0, R13.reuse, -0x800000, R0 ;  /* 0xff8000000d007824 */ /* 0x040fe400078e0200 */
[----:B------:R0:W1:Y:S01]  /*0b50*/  MUFU.RCP R3, R14 ;  /* 0x0000000e00037308 */ /* 0x0000620000001000 */
[----:B------:R-:W-:Y:S01]  /*0b60*/  FADD.FTZ R15, -R14, -RZ ;  /* 0x800000ff0e0f7221 */ /* 0x000fe20000010100 */
[----:B0-----:R-:W-:-:S05]  /*0b70*/  IADD3 R14, PT, PT, R13, 0x7f, -R9 ;  /* 0x0000007f0d0e7810 */ /* 0x001fca0007ffe809 */
[----:B------:R-:W-:Y:S02]  /*0b80*/  IMAD.IADD R14, R14, 0x1, R11 ;  /* 0x000000010e0e7824 */ /* 0x000fe400078e020b */
[----:B-1----:R-:W-:-:S04]  /*0b90*/  FFMA R12, R3, R15, 1 ;  /* 0x3f800000030c7423 */ /* 0x002fc8000000000f */
[----:B------:R-:W-:-:S04]  /*0ba0*/  FFMA R3, R3, R12, R3 ;  /* 0x0000000c03037223 */ /* 0x000fc80000000003 */
[----:B------:R-:W-:-:S04]  /*0bb0*/  FFMA R12, R0, R3, RZ ;  /* 0x00000003000c7223 */ /* 0x000fc800000000ff */
[----:B------:R-:W-:-:S04]  /*0bc0*/  FFMA R16, R15, R12, R0 ;  /* 0x0000000c0f107223 */ /* 0x000fc80000000000 */
[----:B------:R-:W-:-:S04]  /*0bd0*/  FFMA R12, R3, R16, R12 ;  /* 0x00000010030c7223 */ /* 0x000fc8000000000c */
[----:B------:R-:W-:-:S04]  /*0be0*/  FFMA R15, R15, R12, R0 ;  /* 0x0000000c0f0f7223 */ /* 0x000fc80000000000 */
[----:B------:R-:W-:-:S05]  /*0bf0*/  FFMA R0, R3, R15, R12 ;  /* 0x0000000f03007223 */ /* 0x000fca000000000c */
[----:B------:R-:W-:-:S04]  /*0c00*/  SHF.R.U32.HI R9, RZ, 0x17, R0 ;  /* 0x00000017ff097819 */ /* 0x000fc80000011600 */
[----:B------:R-:W-:-:S04]  /*0c10*/  LOP3.LUT R9, R9, 0xff, RZ, 0xc0, !PT ;  /* 0x000000ff09097812 */ /* 0x000fc800078ec0ff */
[----:B------:R-:W-:-:S05]  /*0c20*/  IADD3 R13, PT, PT, R9, R14, RZ ;  /* 0x0000000e090d7210 */ /* 0x000fca0007ffe0ff */
        /* <DEDUP_REMOVED lines=10> */
[-CC-:B------:R-:W-:Y:S01]  /*0cd0*/  FFMA.RZ R9, R3, R15.reuse, R12.reuse ;  /* 0x0000000f03097223 */ /* 0x180fe2000000c00c */
[C---:B------:R-:W-:Y:S02]  /*0ce0*/  IADD3 R14, PT, PT, R13.reuse, 0x20, RZ ;  /* 0x000000200d0e7810 */ /* 0x040fe40007ffe0ff */
[----:B------:R-:W-:Y:S02]  /*0cf0*/  ISETP.NE.AND P2, PT, R13, RZ, PT ;  /* 0x000000ff0d00720c */ /* 0x000fe40003f45270 */
[----:B------:R-:W-:Y:S01]  /*0d00*/  LOP3.LUT R11, R9, 0x7fffff, RZ, 0xc0, !PT ;  /* 0x007fffff090b7812 */ /* 0x000fe200078ec0ff */
[CCC-:B------:R-:W-:Y:S01]  /*0d10*/  FFMA.RP R9, R3.reuse, R15.reuse, R12.reuse ;  /* 0x0000000f03097223 */ /* 0x1c0fe2000000800c */
[----:B------:R-:W-:Y:S01]  /*0d20*/  FFMA.RM R12, R3, R15, R12 ;  /* 0x0000000f030c7223 */ /* 0x000fe2000000400c */
[----:B------:R-:W-:Y:S01]  /*0d30*/  IMAD.MOV R3, RZ, RZ, -R13 ;  /* 0x000000ffff037224 */ /* 0x000fe200078e0a0d */
[----:B------:R-:W-:Y:S02]  /*0d40*/  LOP3.LUT R11, R11, 0x800000, RZ, 0xfc, !PT ;  /* 0x008000000b0b7812 */ /* 0x000fe400078efcff */
[----:B------:R-:W-:-:S02]  /*0d50*/  ISETP.NE.AND P1, PT, R13, RZ, PT ;  /* 0x000000ff0d00720c */ /* 0x000fc40003f25270 */
[----:B------:R-:W-:Y:S02]  /*0d60*/  SHF.L.U32 R14, R11, R14, RZ ;  /* 0x0000000e0b0e7219 */ /* 0x000fe400000006ff */
[----:B------:R-:W-:Y:S02]  /*0d70*/  FSETP.NEU.FTZ.AND P0, PT, R9, R12, PT ;  /* 0x0000000c0900720b */ /* 0x000fe40003f1d000 */
[----:B------:R-:W-:Y:S02]  /*0d80*/  SEL R12, R3, RZ, P2 ;  /* 0x000000ff030c7207 */ /* 0x000fe40001000000 */
[----:B------:R-:W-:Y:S02]  /*0d90*/  ISETP.NE.AND P1, PT, R14, RZ, P1 ;  /* 0x000000ff0e00720c */ /* 0x000fe40000f25270 */
[----:B------:R-:W-:Y:S02]  /*0da0*/  SHF.R.U32.HI R12, RZ, R12, R11 ;  /* 0x0000000cff0c7219 */ /* 0x000fe4000001160b */
[----:B------:R-:W-:-:S02]  /*0db0*/  PLOP3.LUT P0, PT, P0, P1, PT, 0xf8, 0x8f ;  /* 0x00000000008f781c */ /* 0x000fc40000703f70 */
[----:B------:R-:W-:Y:S02]  /*0dc0*/  SHF.R.U32.HI R14, RZ, 0x1, R12 ;  /* 0x00000001ff0e7819 */ /* 0x000fe4000001160c */
[----:B------:R-:W-:-:S04]  /*0dd0*/  SEL R3, RZ, 0x1, !P0 ;  /* 0x00000001ff037807 */ /* 0x000fc80004000000 */
[----:B------:R-:W-:-:S04]  /*0de0*/  LOP3.LUT R3, R3, 0x1, R14, 0xf8, !PT ;  /* 0x0000000103037812 */ /* 0x000fc800078ef80e */
[----:B------:R-:W-:-:S04]  /*0df0*/  LOP3.LUT R3, R3, R12, RZ, 0xc0, !PT ;  /* 0x0000000c03037212 */ /* 0x000fc800078ec0ff */
[----:B------:R-:W-:-:S04]  /*0e00*/  IADD3 R3, PT, PT, R14, R3, RZ ;  /* 0x000000030e037210 */ /* 0x000fc80007ffe0ff */
[----:B------:R-:W-:Y:S01]  /*0e10*/  LOP3.LUT R0, R3, R0, RZ, 0xfc, !PT ;  /* 0x0000000003007212 */ /* 0x000fe200078efcff */
[----:B------:R-:W-:Y:S06]  /*0e20*/  BRA `(.L_x_84) ;  /* 0x0000000000107947 */ /* 0x000fec0003800000 */
.L_x_83:
[----:B------:R-:W-:-:S04]  /*0e30*/  LOP3.LUT R0, R0, 0x80000000, RZ, 0xc0, !PT ;  /* 0x8000000000007812 */ /* 0x000fc800078ec0ff */
[----:B------:R-:W-:Y:S01]  /*0e40*/  LOP3.LUT R0, R0, 0x7f800000, RZ, 0xfc, !PT ;  /* 0x7f80000000007812 */ /* 0x000fe200078efcff */
[----:B------:R-:W-:Y:S06]  /*0e50*/  BRA `(.L_x_84) ;  /* 0x0000000000047947 */ /* 0x000fec0003800000 */
.L_x_82:
[----:B------:R-:W-:-:S07]  /*0e60*/  IMAD R0, R14, 0x800000, R0 ;  /* 0x008000000e007824 */ /* 0x000fce00078e0200 */
.L_x_84:
[----:B------:R-:W-:Y:S05]  /*0e70*/  BSYNC.RECONVERGENT B2 ;  /* 0x0000000000027941 */ /* 0x000fea0003800200 */
.L_x_81:
[----:B------:R-:W-:Y:S05]  /*0e80*/  BRA `(.L_x_85) ;  /* 0x0000000000207947 */ /* 0x000fea0003800000 */
.L_x_80:
[----:B------:R-:W-:-:S04]  /*0e90*/  LOP3.LUT R0, R3, 0x80000000, R0, 0x48, !PT ;  /* 0x8000000003007812 */ /* 0x000fc800078e4800 */
[----:B------:R-:W-:Y:S01]  /*0ea0*/  LOP3.LUT R0, R0, 0x7f800000, RZ, 0xfc, !PT ;  /* 0x7f80000000007812 */ /* 0x000fe200078efcff */
[----:B------:R-:W-:Y:S06]  /*0eb0*/  BRA `(.L_x_85) ;  /* 0x0000000000147947 */ /* 0x000fec0003800000 */
.L_x_79:
[----:B------:R-:W-:Y:S01]  /*0ec0*/  LOP3.LUT R0, R3, 0x80000000, R0, 0x48, !PT ;  /* 0x8000000003007812 */ /* 0x000fe200078e4800 */
[----:B------:R-:W-:Y:S06]  /*0ed0*/  BRA `(.L_x_85) ;  /* 0x00000000000c7947 */ /* 0x000fec0003800000 */
.L_x_78:
[----:B------:R-:W0:Y:S01]  /*0ee0*/  MUFU.RSQ R0, -QNAN ;  /* 0xffc0000000007908 */ /* 0x000e220000001400 */
[----:B------:R-:W-:Y:S05]  /*0ef0*/  BRA `(.L_x_85) ;  /* 0x0000000000047947 */ /* 0x000fea0003800000 */
.L_x_77:
[----:B------:R-:W-:-:S07]  /*0f00*/  FADD.FTZ R0, R0, R3 ;  /* 0x0000000300007221 */ /* 0x000fce0000010000 */
.L_x_85:
[----:B------:R-:W-:Y:S05]  /*0f10*/  BSYNC.RECONVERGENT B1 ;  /* 0x0000000000017941 */ /* 0x000fea0003800200 */
.L_x_75:
[----:B------:R-:W-:Y:S01]  /*0f20*/  IMAD.MOV.U32 R11, RZ, RZ, 0x0 ;  /* 0x00000000ff0b7424 */ /* 0x000fe200078e00ff */
[----:B0-----:R-:W-:-:S03]  /*0f30*/  MOV R3, R0 ;  /* 0x0000000000037202 */ /* 0x001fc60000000f00 */
[----:B------:R-:W-:Y:S05]  /*0f40*/  RET.REL.NODEC R10 `(_Z25normalize_imagenet_kernelPKhPfiii) ;  /* 0xfffffff00a2c7950 */ /* 0x000fea0003c3ffff */
.L_x_86:
        /* <DEDUP_REMOVED lines=11> */
.L_x_89:


//--------------------- .nv.shared.reserved.0     --------------------------
	.section	.nv.shared.reserved.0,"aw",@nobits
	.weak		__nv_reservedSMEM_offset_0_alias
	.size		__nv_reservedSMEM_offset_0_alias, 0, 64
	.other		__nv_reservedSMEM_offset_0_alias,@"STO_CUDA_RESERVED_SHARED STV_DEFAULT"
__nv_reservedSMEM_offset_0_alias:
	.zero		0
	.zero		64


//--------------------- .nv.constant0._Z28normalize_hwc_to_nchw_kernelIhEvPKT_PfiiiiPKfS5_f --------------------------
	.section	.nv.constant0._Z28normalize_hwc_to_nchw_kernelIhEvPKT_PfiiiiPKfS5_f,"a",@progbits
	.sectionflags	@""
	.align	4
.nv.constant0._Z28normalize_hwc_to_nchw_kernelIhEvPKT_PfiiiiPKfS5_f:
	.zero		948


//--------------------- .nv.constant0._Z26batchnorm_inference_kernelPfPKfS1_S1_S1_iiif --------------------------
	.section	.nv.constant0._Z26batchnorm_inference_kernelPfPKfS1_S1_S1_iiif,"a",@progbits
	.sectionflags	@""
	.align	4
.nv.constant0._Z26batchnorm_inference_kernelPfPKfS1_S1_S1_iiif:
	.zero		952


//--------------------- .nv.constant0._Z18denormalize_kernelPKfPhiiiiS0_S0_ --------------------------
	.section	.nv.constant0._Z18denormalize_kernelPKfPhiiiiS0_S0_,"a",@progbits
	.sectionflags	@""
	.align	4
.nv.constant0._Z18denormalize_kernelPKfPhiiiiS0_S0_:
	.zero		944


//--------------------- .nv.constant0._Z22normalize_float_kernelPKfPfiiiiS0_S0_ --------------------------
	.section	.nv.constant0._Z22normalize_float_kernelPKfPfiiiiS0_S0_,"a",@progbits
	.sectionflags	@""
	.align	4
.nv.constant0._Z22normalize_float_kernelPKfPfiiiiS0_S0_:
	.zero		944


//--------------------- .nv.constant0._Z25normalize_imagenet_kernelPKhPfiii --------------------------
	.section	.nv.constant0._Z25normalize_imagenet_kernelPKhPfiii,"a",@progbits
	.sectionflags	@""
	.align	4
.nv.constant0._Z25normalize_imagenet_kernelPKhPfiii:
	.zero		924


//--------------------- SYMBOLS --------------------------

	.type		.nv.reservedSmem.offset0,@object
	.size		.nv.reservedSmem.offset0,0x4
